	.target	sm_90a

	.elftype	@"ET_EXEC"


//--------------------- .note.nv.tkinfo           --------------------------
	.section	.note.nv.tkinfo,"",@"SHT_NOTE"
	.sectionflags	@"SHF_NOTE_NV_TKINFO"
	.tkinfo
        /*0018*/ 	.word	0x00000002
        /*0030*/ 	.string	""
        /*0030*/ 	.string	"ptxas"
        /*0030*/ 	.string	"Cuda compilation tools, release 13.0, V13.0.88"
        /*0030*/ 	.string	"Build cuda_13.0.r13.0/compiler.36424714_0"
        /*0030*/ 	.string	"-v  -suppress-debug-info  -lineinfo  -arch sm_90a "



//--------------------- .note.nv.cuinfo           --------------------------
	.section	.note.nv.cuinfo,"",@"SHT_NOTE"
	.sectionflags	@"SHF_NOTE_NV_CUINFO"
        /*0018*/ 	.short	0x0002
        /*001a*/ 	.short	0x005a
        /*001c*/ 	.short	0x0082
	.zero		2


//--------------------- .nv.info                  --------------------------
	.section	.nv.info,"",@"SHT_CUDA_INFO"
	.align	4


	//----- nvinfo : EIATTR_REGCOUNT
	.align		4
        /*0000*/ 	.byte	0x04, 0x2f
        /*0002*/ 	.short	(.L_1 - .L_0)
	.align		4
.L_0:
        /*0004*/ 	.word	index@(matmul_kernel)
        /*0008*/ 	.word	0x000000ff


	//----- nvinfo : EIATTR_FRAME_SIZE
	.align		4
.L_1:
        /*000c*/ 	.byte	0x04, 0x11
        /*000e*/ 	.short	(.L_3 - .L_2)
	.align		4
.L_2:
        /*0010*/ 	.word	index@(matmul_kernel)
        /*0014*/ 	.word	0x00000000


	//----- nvinfo : EIATTR_MIN_STACK_SIZE
	.align		4
.L_3:
        /*0018*/ 	.byte	0x04, 0x12
        /*001a*/ 	.short	(.L_5 - .L_4)
	.align		4
.L_4:
        /*001c*/ 	.word	index@(matmul_kernel)
        /*0020*/ 	.word	0x00000000
.L_5:


//--------------------- .nv.compat                --------------------------
	.section	.nv.compat,"",@"SHT_CUDA_COMPAT_INFO"
	.align	4
        /*0000*/ 	.byte	0x02, 0x09, 0x01, 0x00, 0x02, 0x02, 0x04, 0x00, 0x02, 0x05, 0x05, 0x00, 0x03, 0x07, 0x01, 0x01
        /*0010*/ 	.byte	0x02, 0x03, 0x00, 0x00, 0x02, 0x06, 0x01, 0x00, 0x04, 0x0b, 0x08, 0x00, 0x00, 0x00, 0x00, 0x00
        /*0020*/ 	.byte	0x00, 0x00, 0x00, 0x00


//--------------------- .nv.info.matmul_kernel    --------------------------
	.section	.nv.info.matmul_kernel,"",@"SHT_CUDA_INFO"
	.sectionflags	@""
	.align	4


	//----- nvinfo : EIATTR_CUDA_API_VERSION
	.align		4
        /*0000*/ 	.byte	0x04, 0x37
        /*0002*/ 	.short	(.L_7 - .L_6)
.L_6:
        /*0004*/ 	.word	0x00000082


	//----- nvinfo : EIATTR_KPARAM_INFO
	.align		4
.L_7:
        /*0008*/ 	.byte	0x04, 0x17
        /*000a*/ 	.short	(.L_9 - .L_8)
.L_8:
        /*000c*/ 	.word	0x00000000
        /*0010*/ 	.short	0x000d
        /*0012*/ 	.short	0x0048
        /*0014*/ 	.byte	0x00, 0xf4, 0x21, 0x00


	//----- nvinfo : EIATTR_KPARAM_INFO
	.align		4
.L_9:
        /*0018*/ 	.byte	0x04, 0x17
        /*001a*/ 	.short	(.L_11 - .L_10)
.L_10:
        /*001c*/ 	.word	0x00000000
        /*0020*/ 	.short	0x000c
        /*0022*/ 	.short	0x0040
        /*0024*/ 	.byte	0x00, 0xf4, 0x21, 0x00


	//----- nvinfo : EIATTR_KPARAM_INFO
	.align		4
.L_11:
        /*0028*/ 	.byte	0x04, 0x17
        /*002a*/ 	.short	(.L_13 - .L_12)
.L_12:
        /*002c*/ 	.word	0x00000000
        /*0030*/ 	.short	0x000b
        /*0032*/ 	.short	0x0038
        /*0034*/ 	.byte	0x00, 0xf0, 0x11, 0x00


	//----- nvinfo : EIATTR_KPARAM_INFO
	.align		4
.L_13:
        /*0038*/ 	.byte	0x04, 0x17
        /*003a*/ 	.short	(.L_15 - .L_14)
.L_14:
        /*003c*/ 	.word	0x00000000
        /*0040*/ 	.short	0x000a
        /*0042*/ 	.short	0x0034
        /*0044*/ 	.byte	0x00, 0xf0, 0x11, 0x00


	//----- nvinfo : EIATTR_KPARAM_INFO
	.align		4
.L_15:
        /*0048*/ 	.byte	0x04, 0x17
        /*004a*/ 	.short	(.L_17 - .L_16)
.L_16:
        /*004c*/ 	.word	0x00000000
        /*0050*/ 	.short	0x0009
        /*0052*/ 	.short	0x0030
        /*0054*/ 	.byte	0x00, 0xf0, 0x11, 0x00


	//----- nvinfo : EIATTR_KPARAM_INFO
	.align		4
.L_17:
        /*0058*/ 	.byte	0x04, 0x17
        /*005a*/ 	.short	(.L_19 - .L_18)
.L_18:
        /*005c*/ 	.word	0x00000000
        /*0060*/ 	.short	0x0008
        /*0062*/ 	.short	0x002c
        /*0064*/ 	.byte	0x00, 0xf0, 0x11, 0x00


	//----- nvinfo : EIATTR_KPARAM_INFO
	.align		4
.L_19:
        /*0068*/ 	.byte	0x04, 0x17
        /*006a*/ 	.short	(.L_21 - .L_20)
.L_20:
        /*006c*/ 	.word	0x00000000
        /*0070*/ 	.short	0x0007
        /*0072*/ 	.short	0x0028
        /*0074*/ 	.byte	0x00, 0xf0, 0x11, 0x00


	//----- nvinfo : EIATTR_KPARAM_INFO
	.align		4
.L_21:
        /*0078*/ 	.byte	0x04, 0x17
        /*007a*/ 	.short	(.L_23 - .L_22)
.L_22:
        /*007c*/ 	.word	0x00000000
        /*0080*/ 	.short	0x0006
        /*0082*/ 	.short	0x0024
        /*0084*/ 	.byte	0x00, 0xf0, 0x11, 0x00


	//----- nvinfo : EIATTR_KPARAM_INFO
	.align		4
.L_23:
        /*0088*/ 	.byte	0x04, 0x17
        /*008a*/ 	.short	(.L_25 - .L_24)
.L_24:
        /*008c*/ 	.word	0x00000000
        /*0090*/ 	.short	0x0005
        /*0092*/ 	.short	0x0020
        /*0094*/ 	.byte	0x00, 0xf0, 0x11, 0x00


	//----- nvinfo : EIATTR_KPARAM_INFO
	.align		4
.L_25:
        /*0098*/ 	.byte	0x04, 0x17
        /*009a*/ 	.short	(.L_27 - .L_26)
.L_26:
        /*009c*/ 	.word	0x00000000
        /*00a0*/ 	.short	0x0004
        /*00a2*/ 	.short	0x001c
        /*00a4*/ 	.byte	0x00, 0xf0, 0x11, 0x00


	//----- nvinfo : EIATTR_KPARAM_INFO
	.align		4
.L_27:
        /*00a8*/ 	.byte	0x04, 0x17
        /*00aa*/ 	.short	(.L_29 - .L_28)
.L_28:
        /*00ac*/ 	.word	0x00000000
        /*00b0*/ 	.short	0x0003
        /*00b2*/ 	.short	0x0018
        /*00b4*/ 	.byte	0x00, 0xf0, 0x11, 0x00


	//----- nvinfo : EIATTR_KPARAM_INFO
	.align		4
.L_29:
        /*00b8*/ 	.byte	0x04, 0x17
        /*00ba*/ 	.short	(.L_31 - .L_30)
.L_30:
        /*00bc*/ 	.word	0x00000000
        /*00c0*/ 	.short	0x0002
        /*00c2*/ 	.short	0x0010
        /*00c4*/ 	.byte	0x00, 0xf4, 0x21, 0x00


	//----- nvinfo : EIATTR_KPARAM_INFO
	.align		4
.L_31:
        /*00c8*/ 	.byte	0x04, 0x17
        /*00ca*/ 	.short	(.L_33 - .L_32)
.L_32:
        /*00cc*/ 	.word	0x00000000
        /*00d0*/ 	.short	0x0001
        /*00d2*/ 	.short	0x0008
        /*00d4*/ 	.byte	0x00, 0xf4, 0x21, 0x00


	//----- nvinfo : EIATTR_KPARAM_INFO
	.align		4
.L_33:
        /*00d8*/ 	.byte	0x04, 0x17
        /*00da*/ 	.short	(.L_35 - .L_34)
.L_34:
        /*00dc*/ 	.word	0x00000000
        /*00e0*/ 	.short	0x0000
        /*00e2*/ 	.short	0x0000
        /*00e4*/ 	.byte	0x00, 0xf4, 0x21, 0x00


	//----- nvinfo : EIATTR_SPARSE_MMA_MASK
	.align		4
.L_35:
        /*00e8*/ 	.byte	0x03, 0x50
        /*00ea*/ 	.short	0x0000


	//----- nvinfo : EIATTR_MAXREG_COUNT
	.align		4
        /*00ec*/ 	.byte	0x03, 0x1b
        /*00ee*/ 	.short	0x00ff


	//----- nvinfo : EIATTR_NUM_BARRIERS
	.align		4
        /*00f0*/ 	.byte	0x02, 0x4c
        /*00f2*/ 	.byte	0x01
	.zero		1


	//----- nvinfo : EIATTR_MERCURY_ISA_VERSION
	.align		4
        /*00f4*/ 	.byte	0x03, 0x5f
        /*00f6*/ 	.short	0x0101


	//----- nvinfo : EIATTR_EXIT_INSTR_OFFSETS
	.align		4
        /*00f8*/ 	.byte	0x04, 0x1c
        /*00fa*/ 	.short	(.L_37 - .L_36)


	//   ....[0]....
.L_36:
        /*00fc*/ 	.word	0x00008c70


	//   ....[1]....
        /*0100*/ 	.word	0x00008c90


	//----- nvinfo : EIATTR_REQNTID
	.align		4
.L_37:
        /*0104*/ 	.byte	0x04, 0x10
        /*0106*/ 	.short	(.L_39 - .L_38)
.L_38:
        /*0108*/ 	.word	0x00000080
        /*010c*/ 	.word	0x00000001
        /*0110*/ 	.word	0x00000001


	//----- nvinfo : EIATTR_CBANK_PARAM_SIZE
	.align		4
.L_39:
        /*0114*/ 	.byte	0x03, 0x19
        /*0116*/ 	.short	0x0050


	//----- nvinfo : EIATTR_PARAM_CBANK
	.align		4
        /*0118*/ 	.byte	0x04, 0x0a
        /*011a*/ 	.short	(.L_41 - .L_40)
	.align		4
.L_40:
        /*011c*/ 	.word	index@(.nv.constant0.matmul_kernel)
        /*0120*/ 	.short	0x0210
        /*0122*/ 	.short	0x0050


	//----- nvinfo : EIATTR_SW_WAR
	.align		4
.L_41:
        /*0124*/ 	.byte	0x04, 0x36
        /*0126*/ 	.short	(.L_43 - .L_42)
.L_42:
        /*0128*/ 	.word	0x00000008
.L_43:


//--------------------- .nv.callgraph             --------------------------
	.section	.nv.callgraph,"",@"SHT_CUDA_CALLGRAPH"
	.align	4
	.sectionentsize	8
	.align		4
        /*0000*/ 	.word	0x00000000
	.align		4
        /*0004*/ 	.word	0xffffffff
	.align		4
        /*0008*/ 	.word	0x00000000
	.align		4
        /*000c*/ 	.word	0xfffffffe
	.align		4
        /*0010*/ 	.word	0x00000000
	.align		4
        /*0014*/ 	.word	0xfffffffd
	.align		4
        /*0018*/ 	.word	0x00000000
	.align		4
        /*001c*/ 	.word	0xfffffffc


//--------------------- .text.matmul_kernel       --------------------------
	.section	.text.matmul_kernel,"ax",@progbits
	.align	128
        .global         matmul_kernel
        .type           matmul_kernel,@function
        .size           matmul_kernel,(.L_x_3 - matmul_kernel)
        .other          matmul_kernel,@"STO_CUDA_ENTRY STV_DEFAULT"
matmul_kernel:
.text.matmul_kernel:
[----:B------:R-:W-:Y:S08]  /*0000*/  LDC R1, c[0x0][0x28] ;  /* 0x00000a00ff017b82 */ /* 0x000ff00000000800 */
[----:B------:R-:W1:Y:S01]  /*0010*/  LDC.64 R138, c[0x0][0x228] ;  /* 0x00008a00ff8a7b82 */ /* 0x000e620000000a00 */
[----:B------:R-:W2:Y:S01]  /*0020*/  S2R R5, SR_CTAID.X ;  /* 0x0000000000057919 */ /* 0x000ea20000002500 */
[----:B------:R-:W-:Y:S01]  /*0030*/  ULDC.64 UR12, c[0x0][0x230] ;  /* 0x00008c00000c7ab9 */ /* 0x000fe20000000a00 */
[----:B------:R-:W-:Y:S01]  /*0040*/  ULDC.64 UR10, c[0x0][0x210] ;  /* 0x00008400000a7ab9 */ /* 0x000fe20000000a00 */
[----:B------:R-:W-:Y:S01]  /*0050*/  UIADD3 UR4, UR12, 0x3f, URZ ;  /* 0x0000003f0c047890 */ /* 0x000fe2000fffe03f */
[----:B------:R-:W3:Y:S01]  /*0060*/  S2R R12, SR_TID.X ;  /* 0x00000000000c7919 */ /* 0x000ee20000002100 */
[----:B------:R-:W-:-:S02]  /*0070*/  UIADD3 UR8, UR12, -0x40, URZ ;  /* 0xffffffc00c087890 */ /* 0x000fc4000fffe03f */
[----:B------:R-:W-:Y:S01]  /*0080*/  UISETP.GT.AND UP0, UPT, UR4, 0x3f, UPT ;  /* 0x0000003f0400788c */ /* 0x000fe2000bf04270 */
[----:B------:R-:W4:Y:S01]  /*0090*/  LDC.64 R66, c[0x0][0x238] ;  /* 0x00008e00ff427b82 */ /* 0x000f220000000a00 */
[----:B------:R-:W-:Y:S01]  /*00a0*/  ULDC UR9, c[0x0][0x240] ;  /* 0x0000900000097ab9 */ /* 0x000fe20000000800 */
[----:B------:R-:W-:Y:S01]  /*00b0*/  ULDC.64 UR14, c[0x0][0x218] ;  /* 0x00008600000e7ab9 */ /* 0x000fe20000000a00 */
[----:B------:R-:W-:Y:S02]  /*00c0*/  USEL UR6, URZ, 0x4, !UP0 ;  /* 0x000000043f067887 */ /* 0x000fe4000c000000 */
[----:B------:R-:W-:Y:S01]  /*00d0*/  UISETP.GT.AND UP0, UPT, UR4, 0x7f, UPT ;  /* 0x0000007f0400788c */ /* 0x000fe2000bf04270 */
[----:B------:R-:W-:Y:S02]  /*00e0*/  UMOV UR7, 0x400 ;  /* 0x0000040000077882 */ /* 0x000fe40000000000 */
[----:B------:R-:W5:Y:S01]  /*00f0*/  S2UR UR5, SR_CgaCtaId ;  /* 0x00000000000579c3 */ /* 0x000f620000008800 */
[----:B------:R-:W-:Y:S01]  /*0100*/  ULDC.64 UR16, c[0x0][0x208] ;  /* 0x0000820000107ab9 */ /* 0x000fe20000000a00 */
[----:B-1----:R-:W-:-:S05]  /*0110*/  VIADD R0, R139, 0x3f ;  /* 0x0000003f8b007836 */ /* 0x002fca0000000000 */
[----:B------:R-:W-:-:S04]  /*0120*/  SHF.R.S32.HI R3, RZ, 0x1f, R0 ;  /* 0x0000001fff037819 */ /* 0x000fc80000011400 */
[----:B------:R-:W-:Y:S02]  /*0130*/  LEA.HI R3, R3, R0, RZ, 0x6 ;  /* 0x0000000003037211 */ /* 0x000fe400078f30ff */
[----:B--2---:R-:W-:Y:S02]  /*0140*/  IABS R8, R5 ;  /* 0x0000000500087213 */ /* 0x004fe40000000000 */
[----:B------:R-:W-:Y:S02]  /*0150*/  SHF.R.S32.HI R3, RZ, 0x6, R3 ;  /* 0x00000006ff037819 */ /* 0x000fe40000011403 */
[----:B---3--:R-:W-:Y:S01]  /*0160*/  LOP3.LUT R56, R12, 0x3f, RZ, 0xc0, !PT ;  /* 0x0000003f0c387812 */ /* 0x008fe200078ec0ff */
[----:B-----5:R-:W-:Y:S02]  /*0170*/  ULEA UR7, UR5, UR7, 0x18 ;  /* 0x0000000705077291 */ /* 0x020fe4000f8ec03f */
[----:B------:R-:W-:Y:S02]  /*0180*/  IMAD.SHL.U32 R4, R3, 0x8, RZ ;  /* 0x0000000803047824 */ /* 0x000fe400078e00ff */
[----:B------:R-:W-:-:S02]  /*0190*/  IMAD.SHL.U32 R13, R56, 0x80, RZ ;  /* 0x00000080380d7824 */ /* 0x000fc400078e00ff */
[----:B----4-:R-:W-:Y:S01]  /*01a0*/  IMAD R156, R56, R67, RZ ;  /* 0x00000043389c7224 */ /* 0x010fe200078e02ff */
[-C--:B------:R-:W-:Y:S02]  /*01b0*/  IABS R7, R4.reuse ;  /* 0x0000000400077213 */ /* 0x080fe40000000000 */
[----:B------:R-:W-:Y:S02]  /*01c0*/  IABS R10, R4 ;  /* 0x00000004000a7213 */ /* 0x000fe40000000000 */
[----:B------:R-:W1:Y:S08]  /*01d0*/  I2F.RP R0, R7 ;  /* 0x0000000700007306 */ /* 0x000e700000209400 */
[----:B-1----:R-:W1:Y:S02]  /*01e0*/  MUFU.RCP R0, R0 ;  /* 0x0000000000007308 */ /* 0x002e640000001000 */
[----:B-1----:R-:W-:-:S02]  /*01f0*/  VIADD R2, R0, 0xffffffe ;  /* 0x0ffffffe00027836 */ /* 0x002fc40000000000 */
[----:B------:R-:W-:Y:S01]  /*0200*/  IMAD.MOV R0, RZ, RZ, -R10 ;  /* 0x000000ffff007224 */ /* 0x000fe200078e0a0a */
[----:B------:R-:W-:-:S03]  /*0210*/  IABS R10, R139 ;  /* 0x0000008b000a7213 */ /* 0x000fc60000000000 */
[----:B------:R1:W2:Y:S02]  /*0220*/  F2I.FTZ.U32.TRUNC.NTZ R3, R2 ;  /* 0x0000000200037305 */ /* 0x0002a4000021f000 */
[----:B-1----:R-:W-:Y:S02]  /*0230*/  IMAD.MOV.U32 R2, RZ, RZ, RZ ;  /* 0x000000ffff027224 */ /* 0x002fe400078e00ff */
[----:B--2---:R-:W-:-:S04]  /*0240*/  IMAD.MOV R6, RZ, RZ, -R3 ;  /* 0x000000ffff067224 */ /* 0x004fc800078e0a03 */
[----:B------:R-:W-:Y:S02]  /*0250*/  IMAD R9, R6, R7, RZ ;  /* 0x0000000706097224 */ /* 0x000fe400078e02ff */
[----:B------:R-:W-:Y:S02]  /*0260*/  IMAD.MOV.U32 R6, RZ, RZ, R8 ;  /* 0x000000ffff067224 */ /* 0x000fe400078e0008 */
[----:B------:R-:W-:Y:S01]  /*0270*/  IMAD.HI.U32 R3, R3, R9, R2 ;  /* 0x0000000903037227 */ /* 0x000fe200078e0002 */
[----:B------:R-:W-:-:S05]  /*0280*/  IABS R9, R138 ;  /* 0x0000008a00097213 */ /* 0x000fca0000000000 */
[----:B------:R-:W-:-:S04]  /*0290*/  IMAD.HI.U32 R3, R3, R6, RZ ;  /* 0x0000000603037227 */ /* 0x000fc800078e00ff */
[----:B------:R-:W-:Y:S02]  /*02a0*/  IMAD R0, R3, R0, R6 ;  /* 0x0000000003007224 */ /* 0x000fe400078e0206 */
[----:B------:R-:W1:Y:S03]  /*02b0*/  I2F.RP R6, R10 ;  /* 0x0000000a00067306 */ /* 0x000e660000209400 */
[----:B------:R-:W-:-:S05]  /*02c0*/  ISETP.GT.U32.AND P1, PT, R7, R0, PT ;  /* 0x000000000700720c */ /* 0x000fca0003f24070 */
[----:B-1----:R-:W1:Y:S08]  /*02d0*/  MUFU.RCP R6, R6 ;  /* 0x0000000600067308 */ /* 0x002e700000001000 */
[----:B------:R-:W-:Y:S02]  /*02e0*/  @!P1 IMAD.IADD R0, R0, 0x1, -R7 ;  /* 0x0000000100009824 */ /* 0x000fe400078e0a07 */
[----:B------:R-:W-:Y:S01]  /*02f0*/  @!P1 VIADD R3, R3, 0x1 ;  /* 0x0000000103039836 */ /* 0x000fe20000000000 */
[----:B------:R-:W-:-:S02]  /*0300*/  ISETP.NE.AND P1, PT, R4, RZ, PT ;  /* 0x000000ff0400720c */ /* 0x000fc40003f25270 */
[----:B------:R-:W-:Y:S02]  /*0310*/  ISETP.GE.U32.AND P0, PT, R0, R7, PT ;  /* 0x000000070000720c */ /* 0x000fe40003f06070 */
[----:B------:R-:W-:-:S04]  /*0320*/  LOP3.LUT R0, R5, R4, RZ, 0x3c, !PT ;  /* 0x0000000405007212 */ /* 0x000fc800078e3cff */
[----:B------:R-:W-:Y:S01]  /*0330*/  ISETP.GE.AND P2, PT, R0, RZ, PT ;  /* 0x000000ff0000720c */ /* 0x000fe20003f46270 */
[----:B------:R-:W-:Y:S02]  /*0340*/  VIADD R0, R138, 0x3f ;  /* 0x0000003f8a007836 */ /* 0x000fe40000000000 */
[----:B-1----:R-:W-:-:S04]  /*0350*/  VIADD R7, R6, 0xffffffe ;  /* 0x0ffffffe06077836 */ /* 0x002fc80000000000 */
[----:B------:R-:W-:-:S04]  /*0360*/  @P0 VIADD R3, R3, 0x1 ;  /* 0x0000000103030836 */ /* 0x000fc80000000000 */
[----:B------:R-:W-:Y:S01]  /*0370*/  IMAD.MOV.U32 R2, RZ, RZ, R3 ;  /* 0x000000ffff027224 */ /* 0x000fe200078e0003 */
[----:B------:R-:W-:Y:S01]  /*0380*/  SHF.R.S32.HI R3, RZ, 0x1f, R0 ;  /* 0x0000001fff037819 */ /* 0x000fe20000011400 */
[----:B------:R-:W-:Y:S02]  /*0390*/  F2I.FTZ.U32.TRUNC.NTZ R7, R7 ;  /* 0x0000000700077305 */ /* 0x000fe4000021f000 */
[----:B------:R-:W-:Y:S01]  /*03a0*/  @!P2 IMAD.MOV R2, RZ, RZ, -R2 ;  /* 0x000000ffff02a224 */ /* 0x000fe200078e0a02 */
[----:B------:R-:W-:Y:S02]  /*03b0*/  @!P1 LOP3.LUT R2, RZ, R4, RZ, 0x33, !PT ;  /* 0x00000004ff029212 */ /* 0x000fe400078e33ff */
[----:B------:R-:W-:-:S03]  /*03c0*/  LEA.HI R0, R3, R0, RZ, 0x6 ;  /* 0x0000000003007211 */ /* 0x000fc600078f30ff */
[----:B------:R-:W-:Y:S02]  /*03d0*/  IMAD.SHL.U32 R11, R2, 0x8, RZ ;  /* 0x00000008020b7824 */ /* 0x000fe400078e00ff */
[----:B------:R-:W-:-:S03]  /*03e0*/  IMAD.MOV R2, RZ, RZ, -R2 ;  /* 0x000000ffff027224 */ /* 0x000fc600078e0a02 */
[----:B------:R-:W-:Y:S01]  /*03f0*/  LEA.HI.SX32 R0, R0, -R11, 0x1a ;  /* 0x8000000b00007211 */ /* 0x000fe200078fd2ff */
[----:B------:R-:W-:Y:S02]  /*0400*/  IMAD R14, R4, R2, R5 ;  /* 0x00000002040e7224 */ /* 0x000fe400078e0205 */
[----:B------:R-:W-:Y:S01]  /*0410*/  IMAD.MOV.U32 R2, RZ, RZ, RZ ;  /* 0x000000ffff027224 */ /* 0x000fe200078e00ff */
[----:B------:R-:W-:-:S04]  /*0420*/  VIMNMX R19, R0, 0x8, PT ;  /* 0x0000000800137848 */ /* 0x000fc80003fe0100 */
[-C--:B------:R-:W-:Y:S02]  /*0430*/  IABS R17, R19.reuse ;  /* 0x0000001300117213 */ /* 0x080fe40000000000 */
[----:B------:R-:W-:Y:S02]  /*0440*/  IABS R4, R19 ;  /* 0x0000001300047213 */ /* 0x000fe40000000000 */
[----:B------:R-:W1:Y:S03]  /*0450*/  I2F.RP R0, R17 ;  /* 0x0000001100007306 */ /* 0x000e660000209400 */
[----:B------:R-:W-:-:S05]  /*0460*/  IMAD.MOV R4, RZ, RZ, -R4 ;  /* 0x000000ffff047224 */ /* 0x000fca00078e0a04 */
[----:B-1----:R-:W1:Y:S02]  /*0470*/  MUFU.RCP R0, R0 ;  /* 0x0000000000007308 */ /* 0x002e640000001000 */
[----:B-1----:R-:W-:Y:S01]  /*0480*/  VIADD R3, R0, 0xffffffe ;  /* 0x0ffffffe00037836 */ /* 0x002fe20000000000 */
[----:B------:R-:W-:-:S05]  /*0490*/  IABS R0, R14 ;  /* 0x0000000e00007213 */ /* 0x000fca0000000000 */
[----:B------:R-:W1:Y:S02]  /*04a0*/  F2I.FTZ.U32.TRUNC.NTZ R3, R3 ;  /* 0x0000000300037305 */ /* 0x000e64000021f000 */
[----:B-1----:R-:W-:-:S04]  /*04b0*/  IMAD.MOV R8, RZ, RZ, -R3 ;  /* 0x000000ffff087224 */ /* 0x002fc800078e0a03 */
[----:B------:R-:W-:Y:S02]  /*04c0*/  IMAD R5, R8, R17, RZ ;  /* 0x0000001108057224 */ /* 0x000fe400078e02ff */
[----:B------:R-:W-:Y:S02]  /*04d0*/  IMAD.SHL.U32 R8, R12, 0x4, RZ ;  /* 0x000000040c087824 */ /* 0x000fe400078e00ff */
[----:B------:R-:W-:Y:S02]  /*04e0*/  IMAD.HI.U32 R2, R3, R5, R2 ;  /* 0x0000000503027227 */ /* 0x000fe400078e0002 */
[----:B------:R-:W1:Y:S04]  /*04f0*/  I2F.RP R5, R9 ;  /* 0x0000000900057306 */ /* 0x000e680000209400 */
[----:B------:R-:W-:Y:S01]  /*0500*/  IMAD.HI.U32 R3, R2, R0, RZ ;  /* 0x0000000002037227 */ /* 0x000fe200078e00ff */
[----:B------:R-:W-:-:S03]  /*0510*/  SHF.R.S32.HI R2, RZ, 0x6, R12 ;  /* 0x00000006ff027819 */ /* 0x000fc6000001140c */
[----:B------:R-:W-:Y:S01]  /*0520*/  IMAD R0, R3, R4, R0 ;  /* 0x0000000403007224 */ /* 0x000fe200078e0200 */
[----:B------:R-:W-:Y:S02]  /*0530*/  SGXT R2, R2, 0x1 ;  /* 0x000000010202781a */ /* 0x000fe40000000200 */
[----:B------:R-:W-:Y:S02]  /*0540*/  LOP3.LUT R4, R12, 0x40, RZ, 0xc0, !PT ;  /* 0x000000400c047812 */ /* 0x000fe400078ec0ff */
[----:B------:R-:W-:Y:S01]  /*0550*/  ISETP.GT.U32.AND P1, PT, R17, R0, PT ;  /* 0x000000001100720c */ /* 0x000fe20003f24070 */
[----:B-1----:R-:W1:Y:S01]  /*0560*/  MUFU.RCP R5, R5 ;  /* 0x0000000500057308 */ /* 0x002e620000001000 */
[----:B------:R-:W-:Y:S01]  /*0570*/  LOP3.LUT R15, R2, 0x90, RZ, 0xc0, !PT ;  /* 0x00000090020f7812 */ /* 0x000fe200078ec0ff */
[----:B------:R-:W-:Y:S01]  /*0580*/  IMAD.SHL.U32 R2, R12, 0x10, RZ ;  /* 0x000000100c027824 */ /* 0x000fe200078e00ff */
[----:B------:R-:W-:Y:S02]  /*0590*/  LEA.HI R13, R4, R13, RZ, 0x1c ;  /* 0x0000000d040d7211 */ /* 0x000fe400078fe0ff */
[----:B------:R-:W-:-:S02]  /*05a0*/  SHF.R.U32.HI R4, RZ, 0x6, R12 ;  /* 0x00000006ff047819 */ /* 0x000fc4000001160c */
[----:B------:R-:W-:-:S05]  /*05b0*/  LOP3.LUT R15, R15, 0x7c, R8, 0x78, !PT ;  /* 0x0000007c0f0f7812 */ /* 0x000fca00078e7808 */
[----:B------:R-:W-:Y:S02]  /*05c0*/  @!P1 IMAD.IADD R0, R0, 0x1, -R17 ;  /* 0x0000000100009824 */ /* 0x000fe400078e0a11 */
[----:B------:R-:W-:Y:S01]  /*05d0*/  @!P1 VIADD R3, R3, 0x1 ;  /* 0x0000000103039836 */ /* 0x000fe20000000000 */
[----:B------:R-:W-:Y:S02]  /*05e0*/  ISETP.NE.AND P1, PT, R19, RZ, PT ;  /* 0x000000ff1300720c */ /* 0x000fe40003f25270 */
[----:B------:R-:W-:Y:S01]  /*05f0*/  ISETP.GE.U32.AND P0, PT, R0, R17, PT ;  /* 0x000000110000720c */ /* 0x000fe20003f06070 */
[----:B-1----:R-:W-:Y:S01]  /*0600*/  VIADD R5, R5, 0xffffffe ;  /* 0x0ffffffe05057836 */ /* 0x002fe20000000000 */
[----:B------:R-:W-:Y:S02]  /*0610*/  LOP3.LUT R0, R2, 0x70, RZ, 0xc0, !PT ;  /* 0x0000007002007812 */ /* 0x000fe400078ec0ff */
[----:B------:R-:W-:-:S03]  /*0620*/  LOP3.LUT R2, R14, R19, RZ, 0x3c, !PT ;  /* 0x000000130e027212 */ /* 0x000fc600078e3cff */
[----:B------:R-:W1:Y:S01]  /*0630*/  F2I.FTZ.U32.TRUNC.NTZ R5, R5 ;  /* 0x0000000500057305 */ /* 0x000e62000021f000 */
[----:B------:R-:W-:Y:S01]  /*0640*/  ISETP.GE.AND P2, PT, R2, RZ, PT ;  /* 0x000000ff0200720c */ /* 0x000fe20003f46270 */
[----:B------:R-:W-:Y:S01]  /*0650*/  IMAD.IADD R0, R0, 0x1, R13 ;  /* 0x0000000100007824 */ /* 0x000fe200078e020d */
[----:B------:R-:W-:Y:S01]  /*0660*/  SGXT.U32 R2, R4, 0x1 ;  /* 0x000000010402781a */ /* 0x000fe20000000000 */
[----:B------:R-:W-:Y:S02]  /*0670*/  IMAD.SHL.U32 R4, R12, 0x100, RZ ;  /* 0x000001000c047824 */ /* 0x000fe400078e00ff */
[----:B------:R-:W-:Y:S01]  /*0680*/  @P0 VIADD R3, R3, 0x1 ;  /* 0x0000000103030836 */ /* 0x000fe20000000000 */
[C---:B------:R-:W-:Y:S01]  /*0690*/  ISETP.GE.AND P0, PT, R2.reuse, UR12, PT ;  /* 0x0000000c02007c0c */ /* 0x040fe2000bf06270 */
[----:B------:R-:W-:Y:S01]  /*06a0*/  IMAD.MOV R13, RZ, RZ, -R7 ;  /* 0x000000ffff0d7224 */ /* 0x000fe200078e0a07 */
[----:B------:R-:W-:Y:S01]  /*06b0*/  LOP3.LUT R207, R2, 0x2, RZ, 0xfc, !PT ;  /* 0x0000000202cf7812 */ /* 0x000fe200078efcff */
[----:B------:R-:W-:Y:S01]  /*06c0*/  IMAD.MOV.U32 R8, RZ, RZ, R3 ;  /* 0x000000ffff087224 */ /* 0x000fe200078e0003 */
[----:B------:R-:W-:Y:S01]  /*06d0*/  LOP3.LUT R3, R15, 0x2000, R4, 0xf8, !PT ;  /* 0x000020000f037812 */ /* 0x000fe200078ef804 */
[----:B------:R-:W-:Y:S01]  /*06e0*/  IMAD R15, R13, R10, RZ ;  /* 0x0000000a0d0f7224 */ /* 0x000fe200078e02ff */
[----:B------:R-:W-:Y:S01]  /*06f0*/  SEL R12, RZ, UR6, P0 ;  /* 0x00000006ff0c7c07 */ /* 0x000fe20008000000 */
[----:B------:R-:W-:Y:S01]  /*0700*/  @!P2 IMAD.MOV R8, RZ, RZ, -R8 ;  /* 0x000000ffff08a224 */ /* 0x000fe200078e0a08 */
[----:B------:R-:W-:Y:S01]  /*0710*/  @!P1 LOP3.LUT R8, RZ, R19, RZ, 0x33, !PT ;  /* 0x00000013ff089212 */ /* 0x000fe200078e33ff */
[----:B-1----:R-:W-:Y:S01]  /*0720*/  IMAD.MOV R6, RZ, RZ, -R5 ;  /* 0x000000ffff067224 */ /* 0x002fe200078e0a05 */
[----:B------:R-:W-:Y:S01]  /*0730*/  ISETP.NE.U32.AND P4, PT, R12, RZ, PT ;  /* 0x000000ff0c00720c */ /* 0x000fe20003f85070 */
[----:B------:R-:W-:Y:S01]  /*0740*/  VIADD R243, R0, UR7 ;  /* 0x0000000700f37c36 */ /* 0x000fe20008000000 */
[C---:B------:R-:W-:Y:S01]  /*0750*/  LOP3.LUT R251, R2.reuse, 0x20, RZ, 0xfc, !PT ;  /* 0x0000002002fb7812 */ /* 0x040fe200078efcff */
[----:B------:R-:W-:Y:S01]  /*0760*/  IMAD.MOV.U32 R4, RZ, RZ, R6 ;  /* 0x000000ffff047224 */ /* 0x000fe200078e0006 */
[C---:B------:R-:W-:Y:S01]  /*0770*/  LOP3.LUT R248, R2.reuse, 0x22, RZ, 0xfc, !PT ;  /* 0x0000002202f87812 */ /* 0x040fe200078efcff */
[----:B------:R-:W-:Y:S01]  /*0780*/  IMAD.MOV.U32 R6, RZ, RZ, RZ ;  /* 0x000000ffff067224 */ /* 0x000fe200078e00ff */
[C---:B------:R-:W-:Y:S01]  /*0790*/  LOP3.LUT R246, R2.reuse, 0x4, RZ, 0xfc, !PT ;  /* 0x0000000402f67812 */ /* 0x040fe200078efcff */
[----:B------:R-:W-:Y:S01]  /*07a0*/  IMAD.MOV R12, RZ, RZ, -R8 ;  /* 0x000000ffff0c7224 */ /* 0x000fe200078e0a08 */
[C---:B------:R-:W-:Y:S01]  /*07b0*/  LOP3.LUT R206, R2.reuse, 0x6, RZ, 0xfc, !PT ;  /* 0x0000000602ce7812 */ /* 0x040fe200078efcff */
[----:B------:R-:W-:Y:S01]  /*07c0*/  IMAD.HI.U32 R6, R7, R15, R6 ;  /* 0x0000000f07067227 */ /* 0x000fe200078e0006 */
[----:B------:R-:W-:-:S02]  /*07d0*/  LOP3.LUT R250, R2, 0x24, RZ, 0xfc, !PT ;  /* 0x0000002402fa7812 */ /* 0x000fc400078efcff */
[----:B------:R-:W-:Y:S01]  /*07e0*/  LOP3.LUT R249, R2, 0x26, RZ, 0xfc, !PT ;  /* 0x0000002602f97812 */ /* 0x000fe200078efcff */
[----:B------:R-:W-:Y:S01]  /*07f0*/  IMAD.SHL.U32 R7, R8, 0x40, RZ ;  /* 0x0000004008077824 */ /* 0x000fe200078e00ff */
[----:B------:R-:W-:Y:S01]  /*0800*/  LOP3.LUT R208, R2, 0x8, RZ, 0xfc, !PT ;  /* 0x0000000802d07812 */ /* 0x000fe200078efcff */
[----:B------:R-:W-:Y:S01]  /*0810*/  IMAD R13, R4, R9, RZ ;  /* 0x00000009040d7224 */ /* 0x000fe200078e02ff */
[----:B------:R-:W-:Y:S01]  /*0820*/  LOP3.LUT R247, R2, 0x28, RZ, 0xfc, !PT ;  /* 0x0000002802f77812 */ /* 0x000fe200078efcff */
[----:B------:R-:W-:Y:S01]  /*0830*/  IMAD.MOV.U32 R4, RZ, RZ, RZ ;  /* 0x000000ffff047224 */ /* 0x000fe200078e00ff */
[----:B------:R-:W-:Y:S01]  /*0840*/  LOP3.LUT R231, R7, R2, RZ, 0xfc, !PT ;  /* 0x0000000207e77212 */ /* 0x000fe200078efcff */
[----:B------:R-:W-:Y:S01]  /*0850*/  IMAD R12, R19, R12, R14 ;  /* 0x0000000c130c7224 */ /* 0x000fe200078e020e */
[----:B------:R-:W-:Y:S01]  /*0860*/  LOP3.LUT R230, R7, 0x2, R2, 0xfe, !PT ;  /* 0x0000000207e67812 */ /* 0x000fe200078efe02 */
[----:B------:R-:W-:Y:S01]  /*0870*/  IMAD.HI.U32 R13, R5, R13, R4 ;  /* 0x0000000d050d7227 */ /* 0x000fe200078e0004 */
[----:B------:R-:W-:-:S02]  /*0880*/  LOP3.LUT R229, R7, 0x4, R2, 0xfe, !PT ;  /* 0x0000000407e57812 */ /* 0x000fc400078efe02 */
[----:B------:R-:W-:Y:S01]  /*0890*/  LOP3.LUT R228, R7, 0x6, R2, 0xfe, !PT ;  /* 0x0000000607e47812 */ /* 0x000fe200078efe02 */
[----:B------:R-:W-:Y:S01]  /*08a0*/  IMAD.IADD R12, R11, 0x1, R12 ;  /* 0x000000010b0c7824 */ /* 0x000fe200078e020c */
[----:B------:R-:W-:Y:S02]  /*08b0*/  LOP3.LUT R227, R7, 0x8, R2, 0xfe, !PT ;  /* 0x0000000807e37812 */ /* 0x000fe400078efe02 */
[----:B------:R-:W-:Y:S01]  /*08c0*/  IABS R17, R231 ;  /* 0x000000e700117213 */ /* 0x000fe20000000000 */
[----:B------:R-:W-:Y:S01]  /*08d0*/  IMAD R232, R12, 0x40, R56 ;  /* 0x000000400ce87824 */ /* 0x000fe200078e0238 */
[----:B------:R-:W-:Y:S02]  /*08e0*/  IABS R19, R230 ;  /* 0x000000e600137213 */ /* 0x000fe40000000000 */
[----:B------:R-:W-:Y:S01]  /*08f0*/  IABS R21, R229 ;  /* 0x000000e500157213 */ /* 0x000fe20000000000 */
[----:B------:R-:W-:Y:S01]  /*0900*/  IMAD.HI.U32 R4, R6, R17, RZ ;  /* 0x0000001106047227 */ /* 0x000fe200078e00ff */
[----:B------:R-:W-:-:S02]  /*0910*/  IABS R23, R228 ;  /* 0x000000e400177213 */ /* 0x000fc40000000000 */
[----:B------:R-:W-:Y:S01]  /*0920*/  IABS R25, R227 ;  /* 0x000000e300197213 */ /* 0x000fe20000000000 */
[C---:B------:R-:W-:Y:S01]  /*0930*/  IMAD.HI.U32 R5, R6.reuse, R19, RZ ;  /* 0x0000001306057227 */ /* 0x040fe200078e00ff */
[C-C-:B------:R-:W-:Y:S02]  /*0940*/  LOP3.LUT R222, R7.reuse, 0x10, R2.reuse, 0xfe, !PT ;  /* 0x0000001007de7812 */ /* 0x140fe400078efe02 */
[C-C-:B------:R-:W-:Y:S01]  /*0950*/  LOP3.LUT R216, R7.reuse, 0x1a, R2.reuse, 0xfe, !PT ;  /* 0x0000001a07d87812 */ /* 0x140fe200078efe02 */
[C---:B------:R-:W-:Y:S01]  /*0960*/  IMAD.HI.U32 R8, R6.reuse, R21, RZ ;  /* 0x0000001506087227 */ /* 0x040fe200078e00ff */
[----:B------:R-:W-:Y:S02]  /*0970*/  IABS R31, R222 ;  /* 0x000000de001f7213 */ /* 0x000fe40000000000 */
[----:B------:R-:W-:Y:S01]  /*0980*/  IABS R41, R216 ;  /* 0x000000d800297213 */ /* 0x000fe20000000000 */
[----:B------:R-:W-:Y:S01]  /*0990*/  IMAD.HI.U32 R14, R6, R23, RZ ;  /* 0x00000017060e7227 */ /* 0x000fe200078e00ff */
[----:B------:R-:W-:-:S02]  /*09a0*/  LOP3.LUT R211, R7, 0x24, R2, 0xfe, !PT ;  /* 0x0000002407d37812 */ /* 0x000fc400078efe02 */
[C---:B------:R-:W-:Y:S01]  /*09b0*/  LOP3.LUT R157, R7.reuse, 0x3e, R2, 0xfe, !PT ;  /* 0x0000003e079d7812 */ /* 0x040fe200078efe02 */
[----:B------:R-:W-:Y:S01]  /*09c0*/  IMAD.HI.U32 R15, R6, R25, RZ ;  /* 0x00000019060f7227 */ /* 0x000fe200078e00ff */
[----:B------:R-:W-:Y:S02]  /*09d0*/  IABS R51, R211 ;  /* 0x000000d300337213 */ /* 0x000fe40000000000 */
[----:B------:R-:W-:Y:S01]  /*09e0*/  IABS R79, R157 ;  /* 0x0000009d004f7213 */ /* 0x000fe20000000000 */
[----:B------:R-:W-:Y:S01]  /*09f0*/  IMAD.MOV R4, RZ, RZ, -R4 ;  /* 0x000000ffff047224 */ /* 0x000fe200078e0a04 */
[C-C-:B------:R-:W-:Y:S01]  /*0a00*/  LOP3.LUT R225, R7.reuse, 0xa, R2.reuse, 0xfe, !PT ;  /* 0x0000000a07e17812 */ /* 0x140fe200078efe02 */
[----:B------:R-:W-:Y:S01]  /*0a10*/  IMAD.MOV R5, RZ, RZ, -R5 ;  /* 0x000000ffff057224 */ /* 0x000fe200078e0a05 */
[C---:B------:R-:W-:Y:S01]  /*0a20*/  LOP3.LUT R224, R7.reuse, 0xc, R2, 0xfe, !PT ;  /* 0x0000000c07e07812 */ /* 0x040fe200078efe02 */
[----:B------:R-:W-:Y:S01]  /*0a30*/  IMAD.MOV R8, RZ, RZ, -R8 ;  /* 0x000000ffff087224 */ /* 0x000fe200078e0a08 */
[C---:B------:R-:W-:Y:S01]  /*0a40*/  LOP3.LUT R223, R7.reuse, 0xe, R2, 0xfe, !PT ;  /* 0x0000000e07df7812 */ /* 0x040fe200078efe02 */
[----:B------:R-:W-:Y:S01]  /*0a50*/  IMAD.MOV R14, RZ, RZ, -R14 ;  /* 0x000000ffff0e7224 */ /* 0x000fe200078e0a0e */
[----:B------:R-:W-:Y:S01]  /*0a60*/  IABS R27, R224 ;  /* 0x000000e0001b7213 */ /* 0x000fe20000000000 */
[----:B------:R-:W-:Y:S01]  /*0a70*/  IMAD.MOV R16, RZ, RZ, -R15 ;  /* 0x000000ffff107224 */ /* 0x000fe200078e0a0f */
[----:B------:R-:W-:Y:S01]  /*0a80*/  LOP3.LUT R221, R7, 0x12, R2, 0xfe, !PT ;  /* 0x0000001207dd7812 */ /* 0x000fe200078efe02 */
[C---:B------:R-:W-:Y:S01]  /*0a90*/  IMAD R15, R10.reuse, R4, R17 ;  /* 0x000000040a0f7224 */ /* 0x040fe200078e0211 */
[----:B------:R-:W-:Y:S01]  /*0aa0*/  IABS R29, R223 ;  /* 0x000000df001d7213 */ /* 0x000fe20000000000 */
[C---:B------:R-:W-:Y:S01]  /*0ab0*/  IMAD R17, R10.reuse, R5, R19 ;  /* 0x000000050a117224 */ /* 0x040fe200078e0213 */
[----:B------:R-:W-:Y:S01]  /*0ac0*/  IABS R33, R221 ;  /* 0x000000dd00217213 */ /* 0x000fe20000000000 */
[C---:B------:R-:W-:Y:S01]  /*0ad0*/  IMAD R19, R10.reuse, R8, R21 ;  /* 0x000000080a137224 */ /* 0x040fe200078e0215 */
[C---:B------:R-:W-:Y:S01]  /*0ae0*/  ISETP.GT.U32.AND P0, PT, R10.reuse, R15, PT ;  /* 0x0000000f0a00720c */ /* 0x040fe20003f04070 */
[C---:B------:R-:W-:Y:S01]  /*0af0*/  IMAD R21, R10.reuse, R14, R23 ;  /* 0x0000000e0a157224 */ /* 0x040fe200078e0217 */
[----:B------:R-:W-:Y:S01]  /*0b00*/  ISETP.GT.U32.AND P5, PT, R10, R17, PT ;  /* 0x000000110a00720c */ /* 0x000fe20003fa4070 */
[----:B------:R-:W-:Y:S01]  /*0b10*/  IMAD.HI.U32 R14, R6, R31, RZ ;  /* 0x0000001f060e7227 */ /* 0x000fe200078e00ff */
[----:B------:R-:W-:-:S02]  /*0b20*/  ISETP.GT.U32.AND P3, PT, R10, R19, PT ;  /* 0x000000130a00720c */ /* 0x000fc40003f64070 */
[C---:B------:R-:W-:Y:S01]  /*0b30*/  LOP3.LUT R219, R7.reuse, 0x16, R2, 0xfe, !PT ;  /* 0x0000001607db7812 */ /* 0x040fe200078efe02 */
[----:B------:R-:W-:Y:S01]  /*0b40*/  IMAD.MOV R14, RZ, RZ, -R14 ;  /* 0x000000ffff0e7224 */ /* 0x000fe200078e0a0e */
[C-C-:B------:R-:W-:Y:S01]  /*0b50*/  LOP3.LUT R220, R7.reuse, 0x14, R2.reuse, 0xfe, !PT ;  /* 0x0000001407dc7812 */ /* 0x140fe200078efe02 */
[C---:B------:R-:W-:Y:S01]  /*0b60*/  IMAD R23, R10.reuse, R16, R25 ;  /* 0x000000100a177224 */ /* 0x040fe200078e0219 */
[----:B------:R-:W-:Y:S01]  /*0b70*/  IABS R25, R225 ;  /* 0x000000e100197213 */ /* 0x000fe20000000000 */
[----:B------:R-:W-:Y:S01]  /*0b80*/  IMAD R31, R10, R14, R31 ;  /* 0x0000000e0a1f7224 */ /* 0x000fe200078e021f */
[----:B------:R-:W-:Y:S01]  /*0b90*/  IABS R37, R219 ;  /* 0x000000db00257213 */ /* 0x000fe20000000000 */
[----:B------:R-:W-:Y:S01]  /*0ba0*/  IMAD.HI.U32 R14, R6, R41, RZ ;  /* 0x00000029060e7227 */ /* 0x000fe200078e00ff */
[----:B------:R-:W-:Y:S02]  /*0bb0*/  ISETP.GT.U32.AND P2, PT, R10, R23, PT ;  /* 0x000000170a00720c */ /* 0x000fe40003f44070 */
[----:B------:R-:W-:Y:S01]  /*0bc0*/  LOP3.LUT R217, R7, 0x18, R2, 0xfe, !PT ;  /* 0x0000001807d97812 */ /* 0x000fe200078efe02 */
[----:B------:R-:W-:Y:S01]  /*0bd0*/  IMAD.MOV R14, RZ, RZ, -R14 ;  /* 0x000000ffff0e7224 */ /* 0x000fe200078e0a0e */
[----:B------:R-:W-:Y:S01]  /*0be0*/  IABS R35, R220 ;  /* 0x000000dc00237213 */ /* 0x000fe20000000000 */
[----:B------:R-:W-:Y:S01]  /*0bf0*/  IMAD.HI.U32 R4, R6, R25, RZ ;  /* 0x0000001906047227 */ /* 0x000fe200078e00ff */
[----:B------:R-:W-:-:S02]  /*0c00*/  IABS R39, R217 ;  /* 0x000000d900277213 */ /* 0x000fc40000000000 */
[C-C-:B------:R-:W-:Y:S01]  /*0c10*/  LOP3.LUT R214, R7.reuse, 0x1e, R2.reuse, 0xfe, !PT ;  /* 0x0000001e07d67812 */ /* 0x140fe200078efe02 */
[----:B------:R-:W-:Y:S01]  /*0c20*/  IMAD R41, R10, R14, R41 ;  /* 0x0000000e0a297224 */ /* 0x000fe200078e0229 */
[C---:B------:R-:W-:Y:S01]  /*0c30*/  LOP3.LUT R212, R7.reuse, 0x22, R2, 0xfe, !PT ;  /* 0x0000002207d47812 */ /* 0x040fe200078efe02 */
[C---:B------:R-:W-:Y:S01]  /*0c40*/  IMAD.HI.U32 R14, R6.reuse, R51, RZ ;  /* 0x00000033060e7227 */ /* 0x040fe200078e00ff */
[----:B------:R-:W-:Y:S02]  /*0c50*/  IABS R45, R214 ;  /* 0x000000d6002d7213 */ /* 0x000fe40000000000 */
[----:B------:R-:W-:Y:S01]  /*0c60*/  IABS R49, R212 ;  /* 0x000000d400317213 */ /* 0x000fe20000000000 */
[----:B------:R-:W-:Y:S01]  /*0c70*/  IMAD.MOV R14, RZ, RZ, -R14 ;  /* 0x000000ffff0e7224 */ /* 0x000fe200078e0a0e */
[C-C-:B------:R-:W-:Y:S01]  /*0c80*/  LOP3.LUT R215, R7.reuse, 0x1c, R2.reuse, 0xfe, !PT ;  /* 0x0000001c07d77812 */ /* 0x140fe200078efe02 */
[----:B------:R-:W-:Y:S01]  /*0c90*/  IMAD.HI.U32 R5, R6, R27, RZ ;  /* 0x0000001b06057227 */ /* 0x000fe200078e00ff */
[----:B------:R-:W-:-:S02]  /*0ca0*/  LOP3.LUT R202, R7, 0x26, R2, 0xfe, !PT ;  /* 0x0000002607ca7812 */ /* 0x000fc400078efe02 */
[----:B------:R-:W-:Y:S01]  /*0cb0*/  IABS R43, R215 ;  /* 0x000000d7002b7213 */ /* 0x000fe20000000000 */
[----:B------:R-:W-:Y:S01]  /*0cc0*/  IMAD R51, R10, R14, R51 ;  /* 0x0000000e0a337224 */ /* 0x000fe200078e0233 */
[----:B------:R-:W-:Y:S01]  /*0cd0*/  IABS R53, R202 ;  /* 0x000000ca00357213 */ /* 0x000fe20000000000 */
[----:B------:R-:W-:Y:S01]  /*0ce0*/  IMAD.HI.U32 R14, R6, R79, RZ ;  /* 0x0000004f060e7227 */ /* 0x000fe200078e00ff */
[C-C-:B------:R-:W-:Y:S02]  /*0cf0*/  LOP3.LUT R213, R7.reuse, 0x20, R2.reuse, 0xfe, !PT ;  /* 0x0000002007d57812 */ /* 0x140fe400078efe02 */
[C---:B------:R-:W-:Y:S01]  /*0d00*/  LOP3.LUT R201, R7.reuse, 0x28, R2, 0xfe, !PT ;  /* 0x0000002807c97812 */ /* 0x040fe200078efe02 */
[----:B------:R-:W-:Y:S01]  /*0d10*/  IMAD.MOV R14, RZ, RZ, -R14 ;  /* 0x000000ffff0e7224 */ /* 0x000fe200078e0a0e */
[----:B------:R-:W-:Y:S01]  /*0d20*/  IABS R47, R213 ;  /* 0x000000d5002f7213 */ /* 0x000fe20000000000 */
[----:B------:R-:W-:Y:S01]  /*0d30*/  IMAD.MOV R4, RZ, RZ, -R4 ;  /* 0x000000ffff047224 */ /* 0x000fe200078e0a04 */
[----:B------:R-:W-:Y:S01]  /*0d40*/  IABS R55, R201 ;  /* 0x000000c900377213 */ /* 0x000fe20000000000 */
[C---:B------:R-:W-:Y:S01]  /*0d50*/  IMAD R79, R10.reuse, R14, R79 ;  /* 0x0000000e0a4f7224 */ /* 0x040fe200078e024f */
[----:B------:R-:W-:Y:S01]  /*0d60*/  LOP3.LUT R165, R7, 0x2e, R2, 0xfe, !PT ;  /* 0x0000002e07a57812 */ /* 0x000fe200078efe02 */
[----:B------:R-:W-:Y:S01]  /*0d70*/  @!P0 IMAD.IADD R15, R15, 0x1, -R10 ;  /* 0x000000010f0f8824 */ /* 0x000fe200078e0a0a */
[C---:B------:R-:W-:Y:S01]  /*0d80*/  ISETP.GT.U32.AND P0, PT, R10.reuse, R21, PT ;  /* 0x000000150a00720c */ /* 0x040fe20003f04070 */
[----:B------:R-:W-:Y:S01]  /*0d90*/  IMAD.MOV R5, RZ, RZ, -R5 ;  /* 0x000000ffff057224 */ /* 0x000fe200078e0a05 */
[C---:B------:R-:W-:Y:S01]  /*0da0*/  ISETP.GT.U32.AND P1, PT, R10.reuse, R79, PT ;  /* 0x0000004f0a00720c */ /* 0x040fe20003f24070 */
[C---:B------:R-:W-:Y:S01]  /*0db0*/  IMAD R25, R10.reuse, R4, R25 ;  /* 0x000000040a197224 */ /* 0x040fe200078e0219 */
[C---:B------:R-:W-:Y:S01]  /*0dc0*/  ISETP.GT.U32.AND P6, PT, R10.reuse, R15, PT ;  /* 0x0000000f0a00720c */ /* 0x040fe20003fc4070 */
[----:B------:R-:W-:Y:S01]  /*0dd0*/  IMAD R27, R10, R5, R27 ;  /* 0x000000050a1b7224 */ /* 0x000fe200078e021b */
[----:B------:R-:W-:Y:S01]  /*0de0*/  LOP3.LUT R200, R7, 0x2a, R2, 0xfe, !PT ;  /* 0x0000002a07c87812 */ /* 0x000fe200078efe02 */
[----:B------:R-:W-:Y:S01]  /*0df0*/  IMAD.HI.U32 R8, R6, R29, RZ ;  /* 0x0000001d06087227 */ /* 0x000fe200078e00ff */
[----:B------:R-:W-:-:S02]  /*0e00*/  IABS R61, R165 ;  /* 0x000000a5003d7213 */ /* 0x000fc40000000000 */
[----:B------:R-:W-:Y:S01]  /*0e10*/  IABS R57, R200 ;  /* 0x000000c800397213 */ /* 0x000fe20000000000 */
[----:B------:R-:W-:Y:S01]  /*0e20*/  IMAD.HI.U32 R16, R6, R33, RZ ;  /* 0x0000002106107227 */ /* 0x000fe200078e00ff */
[C-C-:B------:R-:W-:Y:S02]  /*0e30*/  LOP3.LUT R164, R7.reuse, 0x30, R2.reuse, 0xfe, !PT ;  /* 0x0000003007a47812 */ /* 0x140fe400078efe02 */
[----:B------:R-:W-:Y:S01]  /*0e40*/  LOP3.LUT R163, R7, 0x32, R2, 0xfe, !PT ;  /* 0x0000003207a37812 */ /* 0x000fe200078efe02 */
[--C-:B------:R-:W-:Y:S01]  /*0e50*/  @!P1 IMAD.IADD R79, R79, 0x1, -R10.reuse ;  /* 0x000000014f4f9824 */ /* 0x100fe200078e0a0a */
[----:B------:R-:W-:Y:S01]  /*0e60*/  IABS R63, R164 ;  /* 0x000000a4003f7213 */ /* 0x000fe20000000000 */
[--C-:B------:R-:W-:Y:S01]  /*0e70*/  @!P5 IMAD.IADD R17, R17, 0x1, -R10.reuse ;  /* 0x000000011111d824 */ /* 0x100fe200078e0a0a */
[C---:B------:R-:W-:Y:S01]  /*0e80*/  ISETP.GT.U32.AND P5, PT, R10.reuse, R27, PT ;  /* 0x0000001b0a00720c */ /* 0x040fe20003fa4070 */
[----:B------:R-:W-:Y:S01]  /*0e90*/  @!P3 IMAD.IADD R19, R19, 0x1, -R10 ;  /* 0x000000011313b824 */ /* 0x000fe200078e0a0a */
[C---:B------:R-:W-:Y:S01]  /*0ea0*/  ISETP.GT.U32.AND P1, PT, R10.reuse, R79, PT ;  /* 0x0000004f0a00720c */ /* 0x040fe20003f24070 */
[----:B------:R-:W-:Y:S01]  /*0eb0*/  IMAD.MOV R8, RZ, RZ, -R8 ;  /* 0x000000ffff087224 */ /* 0x000fe200078e0a08 */
[----:B------:R-:W-:Y:S01]  /*0ec0*/  IABS R65, R163 ;  /* 0x000000a300417213 */ /* 0x000fe20000000000 */
[----:B------:R-:W-:Y:S01]  /*0ed0*/  IMAD.MOV R16, RZ, RZ, -R16 ;  /* 0x000000ffff107224 */ /* 0x000fe200078e0a10 */
[----:B------:R-:W-:Y:S01]  /*0ee0*/  LOP3.LUT R162, R7, 0x34, R2, 0xfe, !PT ;  /* 0x0000003407a27812 */ /* 0x000fe200078efe02 */
[----:B------:R-:W-:Y:S01]  /*0ef0*/  @!P0 IMAD.IADD R21, R21, 0x1, -R10 ;  /* 0x0000000115158824 */ /* 0x000fe200078e0a0a */
[C---:B------:R-:W-:Y:S01]  /*0f00*/  ISETP.GT.U32.AND P0, PT, R10.reuse, R19, PT ;  /* 0x000000130a00720c */ /* 0x040fe20003f04070 */
[C---:B------:R-:W-:Y:S01]  /*0f10*/  IMAD R29, R10.reuse, R8, R29 ;  /* 0x000000080a1d7224 */ /* 0x040fe200078e021d */
[----:B------:R-:W-:Y:S01]  /*0f20*/  LOP3.LUT R161, R7, 0x36, R2, 0xfe, !PT ;  /* 0x0000003607a17812 */ /* 0x000fe200078efe02 */
[C---:B------:R-:W-:Y:S01]  /*0f30*/  IMAD R33, R10.reuse, R16, R33 ;  /* 0x000000100a217224 */ /* 0x040fe200078e0221 */
[----:B------:R-:W-:Y:S01]  /*0f40*/  IABS R69, R162 ;  /* 0x000000a200457213 */ /* 0x000fe20000000000 */
[--C-:B------:R-:W-:Y:S01]  /*0f50*/  @!P2 IMAD.IADD R23, R23, 0x1, -R10.reuse ;  /* 0x000000011717a824 */ /* 0x100fe200078e0a0a */
[C---:B------:R-:W-:Y:S01]  /*0f60*/  ISETP.GT.U32.AND P3, PT, R10.reuse, R29, PT ;  /* 0x0000001d0a00720c */ /* 0x040fe20003f64070 */
[--C-:B------:R-:W-:Y:S01]  /*0f70*/  @!P1 IMAD.IADD R79, R79, 0x1, -R10.reuse ;  /* 0x000000014f4f9824 */ /* 0x100fe200078e0a0a */
[C---:B------:R-:W-:Y:S01]  /*0f80*/  ISETP.GT.U32.AND P1, PT, R10.reuse, R25, PT ;  /* 0x000000190a00720c */ /* 0x040fe20003f24070 */
[----:B------:R-:W-:Y:S01]  /*0f90*/  @!P5 IMAD.IADD R27, R27, 0x1, -R10 ;  /* 0x000000011b1bd824 */ /* 0x000fe200078e0a0a */
[----:B------:R-:W-:Y:S01]  /*0fa0*/  ISETP.GT.U32.AND P2, PT, R10, R31, PT ;  /* 0x0000001f0a00720c */ /* 0x000fe20003f44070 */
[----:B------:R-:W-:Y:S01]  /*0fb0*/  IMAD.HI.U32 R5, R6, R37, RZ ;  /* 0x0000002506057227 */ /* 0x000fe200078e00ff */
[----:B------:R-:W-:-:S02]  /*0fc0*/  ISETP.GT.U32.AND P5, PT, R10, R21, PT ;  /* 0x000000150a00720c */ /* 0x000fc40003fa4070 */
[----:B------:R-:W-:Y:S01]  /*0fd0*/  IABS R71, R161 ;  /* 0x000000a100477213 */ /* 0x000fe20000000000 */
[----:B------:R-:W-:Y:S01]  /*0fe0*/  @!P0 IMAD.IADD R19, R19, 0x1, -R10 ;  /* 0x0000000113138824 */ /* 0x000fe200078e0a0a */
[C-C-:B------:R-:W-:Y:S01]  /*0ff0*/  LOP3.LUT R159, R7.reuse, 0x3a, R2.reuse, 0xfe, !PT ;  /* 0x0000003a079f7812 */ /* 0x140fe200078efe02 */
[----:B------:R-:W-:Y:S01]  /*1000*/  IMAD.HI.U32 R4, R6, R35, RZ ;  /* 0x0000002306047227 */ /* 0x000fe200078e00ff */
[----:B------:R-:W-:Y:S02]  /*1010*/  LOP3.LUT R166, R7, 0x2c, R2, 0xfe, !PT ;  /* 0x0000002c07a67812 */ /* 0x000fe400078efe02 */
[----:B------:R-:W-:Y:S01]  /*1020*/  IABS R75, R159 ;  /* 0x0000009f004b7213 */ /* 0x000fe20000000000 */
[--C-:B------:R-:W-:Y:S01]  /*1030*/  @!P1 IMAD.IADD R25, R25, 0x1, -R10.reuse ;  /* 0x0000000119199824 */ /* 0x100fe200078e0a0a */
[C---:B------:R-:W-:Y:S01]  /*1040*/  ISETP.GT.U32.AND P1, PT, R10.reuse, R33, PT ;  /* 0x000000210a00720c */ /* 0x040fe20003f24070 */
[----:B------:R-:W-:Y:S01]  /*1050*/  @!P3 IMAD.IADD R29, R29, 0x1, -R10 ;  /* 0x000000011d1db824 */ /* 0x000fe200078e0a0a */
[C---:B------:R-:W-:Y:S01]  /*1060*/  ISETP.GT.U32.AND P3, PT, R10.reuse, R27, PT ;  /* 0x0000001b0a00720c */ /* 0x040fe20003f64070 */
[----:B------:R-:W-:Y:S01]  /*1070*/  IMAD.MOV R5, RZ, RZ, -R5 ;  /* 0x000000ffff057224 */ /* 0x000fe200078e0a05 */
[----:B------:R-:W-:Y:S01]  /*1080*/  ISETP.GT.U32.AND P0, PT, R10, R25, PT ;  /* 0x000000190a00720c */ /* 0x000fe20003f04070 */
[----:B------:R-:W-:Y:S01]  /*1090*/  IMAD.HI.U32 R8, R6, R39, RZ ;  /* 0x0000002706087227 */ /* 0x000fe200078e00ff */
[----:B------:R-:W-:-:S02]  /*10a0*/  IABS R59, R166 ;  /* 0x000000a6003b7213 */ /* 0x000fc40000000000 */
[C---:B------:R-:W-:Y:S01]  /*10b0*/  LOP3.LUT R160, R7.reuse, 0x38, R2, 0xfe, !PT ;  /* 0x0000003807a07812 */ /* 0x040fe200078efe02 */
[----:B------:R-:W-:Y:S01]  /*10c0*/  IMAD.MOV R4, RZ, RZ, -R4 ;  /* 0x000000ffff047224 */ /* 0x000fe200078e0a04 */
[----:B------:R-:W-:Y:S01]  /*10d0*/  LOP3.LUT R158, R7, 0x3c, R2, 0xfe, !PT ;  /* 0x0000003c079e7812 */ /* 0x000fe200078efe02 */
[--C-:B------:R-:W-:Y:S01]  /*10e0*/  @!P2 IMAD.IADD R31, R31, 0x1, -R10.reuse ;  /* 0x000000011f1fa824 */ /* 0x100fe200078e0a0a */
[C---:B------:R-:W-:Y:S01]  /*10f0*/  ISETP.GT.U32.AND P2, PT, R10.reuse, R29, PT ;  /* 0x0000001d0a00720c */ /* 0x040fe20003f44070 */
[--C-:B------:R-:W-:Y:S01]  /*1100*/  @!P1 IMAD.IADD R33, R33, 0x1, -R10.reuse ;  /* 0x0000000121219824 */ /* 0x100fe200078e0a0a */
[----:B------:R-:W-:Y:S01]  /*1110*/  IABS R73, R160 ;  /* 0x000000a000497213 */ /* 0x000fe20000000000 */
[C---:B------:R-:W-:Y:S01]  /*1120*/  IMAD R37, R10.reuse, R5, R37 ;  /* 0x000000050a257224 */ /* 0x040fe200078e0225 */
[C---:B------:R-:W-:Y:S01]  /*1130*/  ISETP.GT.U32.AND P1, PT, R10.reuse, R31, PT ;  /* 0x0000001f0a00720c */ /* 0x040fe20003f24070 */
[--C-:B------:R-:W-:Y:S01]  /*1140*/  @!P6 IMAD.IADD R15, R15, 0x1, -R10.reuse ;  /* 0x000000010f0fe824 */ /* 0x100fe200078e0a0a */
[C---:B------:R-:W-:Y:S01]  /*1150*/  ISETP.GT.U32.AND P6, PT, R10.reuse, R17, PT ;  /* 0x000000110a00720c */ /* 0x040fe20003fc4070 */
[----:B------:R-:W-:Y:S01]  /*1160*/  @!P5 IMAD.IADD R21, R21, 0x1, -R10 ;  /* 0x000000011515d824 */ /* 0x000fe200078e0a0a */
[C---:B------:R-:W-:Y:S01]  /*1170*/  ISETP.GT.U32.AND P5, PT, R10.reuse, R33, PT ;  /* 0x000000210a00720c */ /* 0x040fe20003fa4070 */
[----:B------:R-:W-:Y:S01]  /*1180*/  IMAD.MOV R8, RZ, RZ, -R8 ;  /* 0x000000ffff087224 */ /* 0x000fe200078e0a08 */
[----:B------:R-:W-:Y:S01]  /*1190*/  IABS R77, R158 ;  /* 0x0000009e004d7213 */ /* 0x000fe20000000000 */
[----:B------:R-:W-:Y:S01]  /*11a0*/  IMAD R35, R10, R4, R35 ;  /* 0x000000040a237224 */ /* 0x000fe200078e0223 */
[----:B------:R-:W-:Y:S01]  /*11b0*/  IABS R12, R232 ;  /* 0x000000e8000c7213 */ /* 0x000fe20000000000 */
[----:B------:R-:W-:Y:S01]  /*11c0*/  IMAD.HI.U32 R4, R6, R45, RZ ;  /* 0x0000002d06047227 */ /* 0x000fe200078e00ff */
[----:B------:R-:W-:-:S02]  /*11d0*/  LOP3.LUT R245, R2, 0x2a, RZ, 0xfc, !PT ;  /* 0x0000002a02f57812 */ /* 0x000fc400078efcff */
[----:B------:R-:W-:Y:S01]  /*11e0*/  LOP3.LUT R244, R2, 0x2c, RZ, 0xfc, !PT ;  /* 0x0000002c02f47812 */ /* 0x000fe200078efcff */
[----:B------:R-:W-:Y:S01]  /*11f0*/  @!P0 IMAD.IADD R25, R25, 0x1, -R10 ;  /* 0x0000000119198824 */ /* 0x000fe200078e0a0a */
[C---:B------:R-:W-:Y:S01]  /*1200*/  ISETP.GT.U32.AND P0, PT, R10.reuse, R37, PT ;  /* 0x000000250a00720c */ /* 0x040fe20003f04070 */
[----:B------:R-:W-:Y:S01]  /*1210*/  IMAD R39, R10, R8, R39 ;  /* 0x000000080a277224 */ /* 0x000fe200078e0227 */
[----:B------:R-:W-:Y:S01]  /*1220*/  LOP3.LUT R242, R2, 0x2e, RZ, 0xfc, !PT ;  /* 0x0000002e02f27812 */ /* 0x000fe200078efcff */
[----:B------:R-:W-:Y:S01]  /*1230*/  IMAD.HI.U32 R8, R6, R49, RZ ;  /* 0x0000003106087227 */ /* 0x000fe200078e00ff */
[C---:B------:R-:W-:Y:S02]  /*1240*/  LOP3.LUT R241, R2.reuse, 0x30, RZ, 0xfc, !PT ;  /* 0x0000003002f17812 */ /* 0x040fe400078efcff */
[C---:B------:R-:W-:Y:S01]  /*1250*/  LOP3.LUT R240, R2.reuse, 0x32, RZ, 0xfc, !PT ;  /* 0x0000003202f07812 */ /* 0x040fe200078efcff */
[----:B------:R-:W-:Y:S01]  /*1260*/  IMAD.MOV R4, RZ, RZ, -R4 ;  /* 0x000000ffff047224 */ /* 0x000fe200078e0a04 */
[C---:B------:R-:W-:Y:S01]  /*1270*/  LOP3.LUT R239, R2.reuse, 0x34, RZ, 0xfc, !PT ;  /* 0x0000003402ef7812 */ /* 0x040fe200078efcff */
[----:B------:R-:W-:Y:S01]  /*1280*/  IMAD.MOV R8, RZ, RZ, -R8 ;  /* 0x000000ffff087224 */ /* 0x000fe200078e0a08 */
[----:B------:R-:W-:Y:S01]  /*1290*/  LOP3.LUT R238, R2, 0x36, RZ, 0xfc, !PT ;  /* 0x0000003602ee7812 */ /* 0x000fe200078efcff */
[----:B------:R-:W-:Y:S01]  /*12a0*/  IMAD R45, R10, R4, R45 ;  /* 0x000000040a2d7224 */ /* 0x000fe200078e022d */
[----:B------:R-:W-:Y:S01]  /*12b0*/  LOP3.LUT R237, R2, 0x38, RZ, 0xfc, !PT ;  /* 0x0000003802ed7812 */ /* 0x000fe200078efcff */
[----:B------:R-:W-:Y:S01]  /*12c0*/  IMAD.HI.U32 R16, R6, R43, RZ ;  /* 0x0000002b06107227 */ /* 0x000fe200078e00ff */
[----:B------:R-:W-:-:S03]  /*12d0*/  LOP3.LUT R235, R2, 0x3a, RZ, 0xfc, !PT ;  /* 0x0000003a02eb7812 */ /* 0x000fc600078efcff */
[--C-:B------:R-:W-:Y:S01]  /*12e0*/  @!P2 IMAD.IADD R29, R29, 0x1, -R10.reuse ;  /* 0x000000011d1da824 */ /* 0x100fe200078e0a0a */
[C---:B------:R-:W-:Y:S01]  /*12f0*/  ISETP.GT.U32.AND P2, PT, R10.reuse, R41, PT ;  /* 0x000000290a00720c */ /* 0x040fe20003f44070 */
[C---:B------:R-:W-:Y:S02]  /*1300*/  IMAD R49, R10.reuse, R8, R49 ;  /* 0x000000080a317224 */ /* 0x040fe400078e0231 */
[--C-:B------:R-:W-:Y:S01]  /*1310*/  @!P6 IMAD.IADD R17, R17, 0x1, -R10.reuse ;  /* 0x000000011111e824 */ /* 0x100fe200078e0a0a */
[C---:B------:R-:W-:Y:S01]  /*1320*/  ISETP.GT.U32.AND P6, PT, R10.reuse, R23, PT ;  /* 0x000000170a00720c */ /* 0x040fe20003fc4070 */
[----:B------:R-:W-:Y:S01]  /*1330*/  @!P5 IMAD.IADD R33, R33, 0x1, -R10 ;  /* 0x000000012121d824 */ /* 0x000fe200078e0a0a */
[C---:B------:R-:W-:Y:S01]  /*1340*/  ISETP.GT.U32.AND P5, PT, R10.reuse, R45, PT ;  /* 0x0000002d0a00720c */ /* 0x040fe20003fa4070 */
[----:B------:R-:W-:Y:S02]  /*1350*/  IMAD.MOV R16, RZ, RZ, -R16 ;  /* 0x000000ffff107224 */ /* 0x000fe400078e0a10 */
[----:B------:R-:W-:Y:S01]  /*1360*/  @!P0 IMAD.IADD R37, R37, 0x1, -R10 ;  /* 0x0000000125258824 */ /* 0x000fe200078e0a0a */
[C---:B------:R-:W-:Y:S01]  /*1370*/  ISETP.GT.U32.AND P0, PT, R10.reuse, R49, PT ;  /* 0x000000310a00720c */ /* 0x040fe20003f04070 */
[----:B------:R-:W-:-:S02]  /*1380*/  IMAD R43, R10, R16, R43 ;  /* 0x000000100a2b7224 */ /* 0x000fc400078e022b */
[----:B------:R-:W-:-:S04]  /*1390*/  IMAD.HI.U32 R16, R6, R53, RZ ;  /* 0x0000003506107227 */ /* 0x000fc800078e00ff */
[----:B------:R-:W-:Y:S02]  /*13a0*/  IMAD.MOV R16, RZ, RZ, -R16 ;  /* 0x000000ffff107224 */ /* 0x000fe400078e0a10 */
[----:B------:R-:W-:-:S04]  /*13b0*/  IMAD.HI.U32 R5, R6, R47, RZ ;  /* 0x0000002f06057227 */ /* 0x000fc800078e00ff */
[----:B------:R-:W-:-:S04]  /*13c0*/  IMAD.HI.U32 R4, R6, R55, RZ ;  /* 0x0000003706047227 */ /* 0x000fc800078e00ff */
[--C-:B------:R-:W-:Y:S01]  /*13d0*/  @!P2 IMAD.IADD R41, R41, 0x1, -R10.reuse ;  /* 0x000000012929a824 */ /* 0x100fe200078e0a0a */
[C---:B------:R-:W-:Y:S01]  /*13e0*/  ISETP.GT.U32.AND P2, PT, R10.reuse, R37, PT ;  /* 0x000000250a00720c */ /* 0x040fe20003f44070 */
[C---:B------:R-:W-:Y:S02]  /*13f0*/  IMAD R53, R10.reuse, R16, R53 ;  /* 0x000000100a357224 */ /* 0x040fe400078e0235 */
[--C-:B------:R-:W-:Y:S01]  /*1400*/  @!P6 IMAD.IADD R23, R23, 0x1, -R10.reuse ;  /* 0x000000011717e824 */ /* 0x100fe200078e0a0a */
[C---:B------:R-:W-:Y:S01]  /*1410*/  ISETP.GT.U32.AND P6, PT, R10.reuse, R35, PT ;  /* 0x000000230a00720c */ /* 0x040fe20003fc4070 */
[----:B------:R-:W-:Y:S01]  /*1420*/  @!P5 IMAD.IADD R45, R45, 0x1, -R10 ;  /* 0x000000012d2dd824 */ /* 0x000fe200078e0a0a */
[----:B------:R-:W-:Y:S01]  /*1430*/  ISETP.GT.U32.AND P5, PT, R10, R41, PT ;  /* 0x000000290a00720c */ /* 0x000fe20003fa4070 */
[----:B------:R-:W-:Y:S02]  /*1440*/  IMAD.MOV R5, RZ, RZ, -R5 ;  /* 0x000000ffff057224 */ /* 0x000fe400078e0a05 */
[----:B------:R-:W-:-:S02]  /*1450*/  IMAD.MOV R16, RZ, RZ, -R4 ;  /* 0x000000ffff107224 */ /* 0x000fc400078e0a04 */
[----:B------:R-:W-:-:S04]  /*1460*/  IMAD.HI.U32 R4, R6, R61, RZ ;  /* 0x0000003d06047227 */ /* 0x000fc800078e00ff */
[--C-:B------:R-:W-:Y:S01]  /*1470*/  @!P3 IMAD.IADD R27, R27, 0x1, -R10.reuse ;  /* 0x000000011b1bb824 */ /* 0x100fe200078e0a0a */
[C---:B------:R-:W-:Y:S01]  /*1480*/  ISETP.GT.U32.AND P3, PT, R10.reuse, R39, PT ;  /* 0x000000270a00720c */ /* 0x040fe20003f64070 */
[----:B------:R-:W-:Y:S01]  /*1490*/  @!P0 IMAD.IADD R49, R49, 0x1, -R10 ;  /* 0x0000000131318824 */ /* 0x000fe200078e0a0a */
[C---:B------:R-:W-:Y:S01]  /*14a0*/  ISETP.GT.U32.AND P0, PT, R10.reuse, R45, PT ;  /* 0x0000002d0a00720c */ /* 0x040fe20003f04070 */
[----:B------:R-:W-:Y:S02]  /*14b0*/  IMAD R47, R10, R5, R47 ;  /* 0x000000050a2f7224 */ /* 0x000fe400078e022f */
[----:B------:R-:W-:-:S04]  /*14c0*/  IMAD.HI.U32 R5, R6, R57, RZ ;  /* 0x0000003906057227 */ /* 0x000fc800078e00ff */
[----:B------:R-:W-:Y:S02]  /*14d0*/  IMAD.MOV R4, RZ, RZ, -R4 ;  /* 0x000000ffff047224 */ /* 0x000fe400078e0a04 */
[----:B------:R-:W-:Y:S02]  /*14e0*/  IMAD.MOV R5, RZ, RZ, -R5 ;  /* 0x000000ffff057224 */ /* 0x000fe400078e0a05 */
[----:B------:R-:W-:Y:S02]  /*14f0*/  IMAD R61, R10, R4, R61 ;  /* 0x000000040a3d7224 */ /* 0x000fe400078e023d */
[----:B------:R-:W-:-:S04]  /*1500*/  IMAD.HI.U32 R4, R6, R63, RZ ;  /* 0x0000003f06047227 */ /* 0x000fc800078e00ff */
[--C-:B------:R-:W-:Y:S01]  /*1510*/  @!P2 IMAD.IADD R37, R37, 0x1, -R10.reuse ;  /* 0x000000012525a824 */ /* 0x100fe200078e0a0a */
[C---:B------:R-:W-:Y:S01]  /*1520*/  ISETP.GT.U32.AND P2, PT, R10.reuse, R49, PT ;  /* 0x000000310a00720c */ /* 0x040fe20003f44070 */
[C---:B------:R-:W-:Y:S02]  /*1530*/  IMAD R57, R10.reuse, R5, R57 ;  /* 0x000000050a397224 */ /* 0x040fe400078e0239 */
[----:B------:R-:W-:Y:S01]  /*1540*/  @!P6 IMAD.IADD R35, R35, 0x1, -R10 ;  /* 0x000000012323e824 */ /* 0x000fe200078e0a0a */
[----:B------:R-:W-:Y:S01]  /*1550*/  ISETP.GT.U32.AND P6, PT, R10, R47, PT ;  /* 0x0000002f0a00720c */ /* 0x000fe20003fc4070 */
[----:B------:R-:W-:-:S04]  /*1560*/  IMAD.HI.U32 R5, R6, R65, RZ ;  /* 0x0000004106057227 */ /* 0x000fc800078e00ff */
[----:B------:R-:W-:Y:S02]  /*1570*/  IMAD.MOV R4, RZ, RZ, -R4 ;  /* 0x000000ffff047224 */ /* 0x000fe400078e0a04 */
[--C-:B------:R-:W-:Y:S01]  /*1580*/  @!P1 IMAD.IADD R31, R31, 0x1, -R10.reuse ;  /* 0x000000011f1f9824 */ /* 0x100fe200078e0a0a */
[C---:B------:R-:W-:Y:S01]  /*1590*/  ISETP.GT.U32.AND P1, PT, R10.reuse, R43, PT ;  /* 0x0000002b0a00720c */ /* 0x040fe20003f24070 */
[--C-:B------:R-:W-:Y:S01]  /*15a0*/  @!P3 IMAD.IADD R39, R39, 0x1, -R10.reuse ;  /* 0x000000012727b824 */ /* 0x100fe200078e0a0a */
[C---:B------:R-:W-:Y:S01]  /*15b0*/  ISETP.GT.U32.AND P3, PT, R10.reuse, R35, PT ;  /* 0x000000230a00720c */ /* 0x040fe20003f64070 */
[----:B------:R-:W-:Y:S01]  /*15c0*/  @!P0 IMAD.IADD R45, R45, 0x1, -R10 ;  /* 0x000000012d2d8824 */ /* 0x000fe200078e0a0a */
[C---:B------:R-:W-:Y:S01]  /*15d0*/  ISETP.GT.U32.AND P0, PT, R10.reuse, R57, PT ;  /* 0x000000390a00720c */ /* 0x040fe20003f04070 */
[----:B------:R-:W-:Y:S02]  /*15e0*/  IMAD.MOV R14, RZ, RZ, -R5 ;  /* 0x000000ffff0e7224 */ /* 0x000fe400078e0a05 */
[----:B------:R-:W-:-:S02]  /*15f0*/  IMAD R63, R10, R4, R63 ;  /* 0x000000040a3f7224 */ /* 0x000fc400078e023f */
[----:B------:R-:W-:-:S04]  /*1600*/  IMAD.HI.U32 R4, R6, R69, RZ ;  /* 0x0000004506047227 */ /* 0x000fc800078e00ff */
[----:B------:R-:W-:-:S04]  /*1610*/  IMAD.HI.U32 R5, R6, R71, RZ ;  /* 0x0000004706057227 */ /* 0x000fc800078e00ff */
[----:B------:R-:W-:Y:S02]  /*1620*/  IMAD.MOV R4, RZ, RZ, -R4 ;  /* 0x000000ffff047224 */ /* 0x000fe400078e0a04 */
[----:B------:R-:W-:Y:S02]  /*1630*/  IMAD.MOV R5, RZ, RZ, -R5 ;  /* 0x000000ffff057224 */ /* 0x000fe400078e0a05 */
[--C-:B------:R-:W-:Y:S01]  /*1640*/  @!P2 IMAD.IADD R49, R49, 0x1, -R10.reuse ;  /* 0x000000013131a824 */ /* 0x100fe200078e0a0a */
[C---:B------:R-:W-:Y:S01]  /*1650*/  ISETP.GT.U32.AND P2, PT, R10.reuse, R61, PT ;  /* 0x0000003d0a00720c */ /* 0x040fe20003f44070 */
[C---:B------:R-:W-:Y:S02]  /*1660*/  IMAD R69, R10.reuse, R4, R69 ;  /* 0x000000040a457224 */ /* 0x040fe400078e0245 */
[----:B------:R-:W-:Y:S02]  /*1670*/  IMAD R71, R10, R5, R71 ;  /* 0x000000050a477224 */ /* 0x000fe400078e0247 */
[----:B------:R-:W-:-:S02]  /*1680*/  @!P6 IMAD.IADD R47, R47, 0x1, -R10 ;  /* 0x000000012f2fe824 */ /* 0x000fc400078e0a0a */
[----:B------:R-:W-:Y:S01]  /*1690*/  @!P5 IMAD.IADD R41, R41, 0x1, -R10 ;  /* 0x000000012929d824 */ /* 0x000fe200078e0a0a */
[----:B------:R-:W-:Y:S01]  /*16a0*/  ISETP.GT.U32.AND P5, PT, R10, R53, PT ;  /* 0x000000350a00720c */ /* 0x000fe20003fa4070 */
[----:B------:R-:W-:-:S04]  /*16b0*/  IMAD.HI.U32 R4, R6, R75, RZ ;  /* 0x0000004b06047227 */ /* 0x000fc800078e00ff */
[--C-:B------:R-:W-:Y:S01]  /*16c0*/  @!P1 IMAD.IADD R43, R43, 0x1, -R10.reuse ;  /* 0x000000012b2b9824 */ /* 0x100fe200078e0a0a */
[C---:B------:R-:W-:Y:S01]  /*16d0*/  ISETP.GT.U32.AND P1, PT, R10.reuse, R39, PT ;  /* 0x000000270a00720c */ /* 0x040fe20003f24070 */
[--C-:B------:R-:W-:Y:S01]  /*16e0*/  @!P3 IMAD.IADD R35, R35, 0x1, -R10.reuse ;  /* 0x000000012323b824 */ /* 0x100fe200078e0a0a */
[C---:B------:R-:W-:Y:S01]  /*16f0*/  ISETP.GT.U32.AND P3, PT, R10.reuse, R47, PT ;  /* 0x0000002f0a00720c */ /* 0x040fe20003f64070 */
[----:B------:R-:W-:Y:S01]  /*1700*/  @!P0 IMAD.IADD R57, R57, 0x1, -R10 ;  /* 0x0000000139398824 */ /* 0x000fe200078e0a0a */
[C---:B------:R-:W-:Y:S01]  /*1710*/  ISETP.GT.U32.AND P0, PT, R10.reuse, R71, PT ;  /* 0x000000470a00720c */ /* 0x040fe20003f04070 */
[----:B------:R-:W-:Y:S01]  /*1720*/  IMAD.MOV R4, RZ, RZ, -R4 ;  /* 0x000000ffff047224 */ /* 0x000fe200078e0a04 */
[----:B------:R-:W-:Y:S01]  /*1730*/  ISETP.GT.U32.AND P6, PT, R10, R43, PT ;  /* 0x0000002b0a00720c */ /* 0x000fe20003fc4070 */
[----:B------:R-:W-:-:S04]  /*1740*/  IMAD.HI.U32 R8, R6, R59, RZ ;  /* 0x0000003b06087227 */ /* 0x000fc800078e00ff */
[C---:B------:R-:W-:Y:S02]  /*1750*/  IMAD R75, R10.reuse, R4, R75 ;  /* 0x000000040a4b7224 */ /* 0x040fe400078e024b */
[----:B------:R-:W-:Y:S02]  /*1760*/  IMAD.MOV R8, RZ, RZ, -R8 ;  /* 0x000000ffff087224 */ /* 0x000fe400078e0a08 */
[--C-:B------:R-:W-:Y:S01]  /*1770*/  @!P2 IMAD.IADD R61, R61, 0x1, -R10.reuse ;  /* 0x000000013d3da824 */ /* 0x100fe200078e0a0a */
[C---:B------:R-:W-:Y:S01]  /*1780*/  ISETP.GT.U32.AND P2, PT, R10.reuse, R75, PT ;  /* 0x0000004b0a00720c */ /* 0x040fe20003f44070 */
[C---:B------:R-:W-:Y:S02]  /*1790*/  IMAD R59, R10.reuse, R8, R59 ;  /* 0x000000080a3b7224 */ /* 0x040fe400078e023b */
[--C-:B------:R-:W-:Y:S02]  /*17a0*/  @!P5 IMAD.IADD R53, R53, 0x1, -R10.reuse ;  /* 0x000000013535d824 */ /* 0x100fe400078e0a0a */
[--C-:B------:R-:W-:Y:S01]  /*17b0*/  @!P1 IMAD.IADD R39, R39, 0x1, -R10.reuse ;  /* 0x0000000127279824 */ /* 0x100fe200078e0a0a */
[C---:B------:R-:W-:Y:S01]  /*17c0*/  ISETP.GT.U32.AND P1, PT, R10.reuse, R51, PT ;  /* 0x000000330a00720c */ /* 0x040fe20003f24070 */
[--C-:B------:R-:W-:Y:S01]  /*17d0*/  @!P3 IMAD.IADD R47, R47, 0x1, -R10.reuse ;  /* 0x000000012f2fb824 */ /* 0x100fe200078e0a0a */
[C---:B------:R-:W-:Y:S01]  /*17e0*/  ISETP.GT.U32.AND P3, PT, R10.reuse, R59, PT ;  /* 0x0000003b0a00720c */ /* 0x040fe20003f64070 */
[----:B------:R-:W-:Y:S01]  /*17f0*/  @!P0 IMAD.IADD R71, R71, 0x1, -R10 ;  /* 0x0000000147478824 */ /* 0x000fe200078e0a0a */
[C---:B------:R-:W-:Y:S01]  /*1800*/  ISETP.GT.U32.AND P0, PT, R10.reuse, R53, PT ;  /* 0x000000350a00720c */ /* 0x040fe20003f04070 */
[----:B------:R-:W-:-:S02]  /*1810*/  IMAD R65, R10, R14, R65 ;  /* 0x0000000e0a417224 */ /* 0x000fc400078e0241 */
[----:B------:R-:W-:-:S03]  /*1820*/  IMAD.HI.U32 R8, R6, R73, RZ ;  /* 0x0000004906087227 */ /* 0x000fc600078e00ff */
[C---:B------:R-:W-:Y:S01]  /*1830*/  ISETP.GT.U32.AND P5, PT, R10.reuse, R65, PT ;  /* 0x000000410a00720c */ /* 0x040fe20003fa4070 */
[C---:B------:R-:W-:Y:S02]  /*1840*/  IMAD R55, R10.reuse, R16, R55 ;  /* 0x000000100a377224 */ /* 0x040fe400078e0237 */
[----:B------:R-:W-:Y:S02]  /*1850*/  IMAD.MOV R8, RZ, RZ, -R8 ;  /* 0x000000ffff087224 */ /* 0x000fe400078e0a08 */
[--C-:B------:R-:W-:Y:S01]  /*1860*/  @!P2 IMAD.IADD R75, R75, 0x1, -R10.reuse ;  /* 0x000000014b4ba824 */ /* 0x100fe200078e0a0a */
[C---:B------:R-:W-:Y:S01]  /*1870*/  ISETP.GT.U32.AND P2, PT, R10.reuse, R57, PT ;  /* 0x000000390a00720c */ /* 0x040fe20003f44070 */
[C---:B------:R-:W-:Y:S02]  /*1880*/  IMAD R73, R10.reuse, R8, R73 ;  /* 0x000000080a497224 */ /* 0x040fe400078e0249 */
[--C-:B------:R-:W-:Y:S01]  /*1890*/  @!P6 IMAD.IADD R43, R43, 0x1, -R10.reuse ;  /* 0x000000012b2be824 */ /* 0x100fe200078e0a0a */
[C---:B------:R-:W-:Y:S01]  /*18a0*/  ISETP.GT.U32.AND P6, PT, R10.reuse, R55, PT ;  /* 0x000000370a00720c */ /* 0x040fe20003fc4070 */
[--C-:B------:R-:W-:Y:S01]  /*18b0*/  @!P1 IMAD.IADD R51, R51, 0x1, -R10.reuse ;  /* 0x0000000133339824 */ /* 0x100fe200078e0a0a */
[C---:B------:R-:W-:Y:S01]  /*18c0*/  ISETP.GT.U32.AND P1, PT, R10.reuse, R63, PT ;  /* 0x0000003f0a00720c */ /* 0x040fe20003f24070 */
[--C-:B------:R-:W-:Y:S01]  /*18d0*/  @!P3 IMAD.IADD R59, R59, 0x1, -R10.reuse ;  /* 0x000000013b3bb824 */ /* 0x100fe200078e0a0a */
[C---:B------:R-:W-:Y:S01]  /*18e0*/  ISETP.GT.U32.AND P3, PT, R10.reuse, R73, PT ;  /* 0x000000490a00720c */ /* 0x040fe20003f64070 */
[----:B------:R-:W-:Y:S01]  /*18f0*/  @!P0 IMAD.IADD R53, R53, 0x1, -R10 ;  /* 0x0000000135358824 */ /* 0x000fe200078e0a0a */
[----:B------:R-:W-:Y:S01]  /*1900*/  ISETP.GT.U32.AND P0, PT, R10, R61, PT ;  /* 0x0000003d0a00720c */ /* 0x000fe20003f04070 */
[----:B------:R-:W-:-:S04]  /*1910*/  IMAD.HI.U32 R6, R6, R77, RZ ;  /* 0x0000004d06067227 */ /* 0x000fc800078e00ff */
[----:B------:R-:W-:Y:S02]  /*1920*/  IMAD.MOV R6, RZ, RZ, -R6 ;  /* 0x000000ffff067224 */ /* 0x000fe400078e0a06 */
[--C-:B------:R-:W-:Y:S01]  /*1930*/  @!P5 IMAD.IADD R65, R65, 0x1, -R10.reuse ;  /* 0x000000014141d824 */ /* 0x100fe200078e0a0a */
[----:B------:R-:W-:Y:S01]  /*1940*/  ISETP.GE.AND P5, PT, R56, UR8, PT ;  /* 0x0000000838007c0c */ /* 0x000fe2000bfa6270 */
[C---:B------:R-:W-:Y:S02]  /*1950*/  IMAD R77, R10.reuse, R6, R77 ;  /* 0x000000060a4d7224 */ /* 0x040fe400078e024d */
[--C-:B------:R-:W-:Y:S01]  /*1960*/  @!P2 IMAD.IADD R57, R57, 0x1, -R10.reuse ;  /* 0x000000013939a824 */ /* 0x100fe200078e0a0a */
[C---:B------:R-:W-:Y:S01]  /*1970*/  ISETP.GT.U32.AND P2, PT, R10.reuse, R65, PT ;  /* 0x000000410a00720c */ /* 0x040fe20003f44070 */
[--C-:B------:R-:W-:Y:S01]  /*1980*/  @!P6 IMAD.IADD R55, R55, 0x1, -R10.reuse ;  /* 0x000000013737e824 */ /* 0x100fe200078e0a0a */
[C---:B------:R-:W-:Y:S01]  /*1990*/  ISETP.GT.U32.AND P6, PT, R10.reuse, R69, PT ;  /* 0x000000450a00720c */ /* 0x040fe20003fc4070 */
[--C-:B------:R-:W-:Y:S01]  /*19a0*/  @!P1 IMAD.IADD R63, R63, 0x1, -R10.reuse ;  /* 0x000000013f3f9824 */ /* 0x100fe200078e0a0a */
[C---:B------:R-:W-:Y:S01]  /*19b0*/  ISETP.GT.U32.AND P1, PT, R10.reuse, R77, PT ;  /* 0x0000004d0a00720c */ /* 0x040fe20003f24070 */
[--C-:B------:R-:W-:Y:S01]  /*19c0*/  @!P3 IMAD.IADD R73, R73, 0x1, -R10.reuse ;  /* 0x000000014949b824 */ /* 0x100fe200078e0a0a */
[----:B------:R-:W-:Y:S01]  /*19d0*/  ISETP.GT.U32.AND P3, PT, R10, R55, PT ;  /* 0x000000370a00720c */ /* 0x000fe20003f64070 */
[----:B------:R-:W-:Y:S01]  /*19e0*/  @!P0 IMAD.IADD R61, R61, 0x1, -R10 ;  /* 0x000000013d3d8824 */ /* 0x000fe200078e0a0a */
[----:B------:R-:W-:Y:S01]  /*19f0*/  ISETP.GE.AND P0, PT, R229, RZ, PT ;  /* 0x000000ffe500720c */ /* 0x000fe20003f06270 */
[----:B------:R-:W-:Y:S01]  /*1a00*/  IMAD.HI.U32 R13, R13, R12, RZ ;  /* 0x0000000c0d0d7227 */ /* 0x000fe200078e00ff */
[----:B------:R-:W-:-:S02]  /*1a10*/  SEL R14, RZ, 0x4, P5 ;  /* 0x00000004ff0e7807 */ /* 0x000fc40002800000 */
[C---:B------:R-:W-:Y:S01]  /*1a20*/  ISETP.GT.U32.AND P5, PT, R10.reuse, R63, PT ;  /* 0x0000003f0a00720c */ /* 0x040fe20003fa4070 */
[--C-:B------:R-:W-:Y:S01]  /*1a30*/  @!P2 IMAD.IADD R65, R65, 0x1, -R10.reuse ;  /* 0x000000014141a824 */ /* 0x100fe200078e0a0a */
[----:B------:R-:W-:Y:S01]  /*1a40*/  ISETP.GE.AND P2, PT, R227, RZ, PT ;  /* 0x000000ffe300720c */ /* 0x000fe20003f46270 */
[--C-:B------:R-:W-:Y:S01]  /*1a50*/  @!P6 IMAD.IADD R69, R69, 0x1, -R10.reuse ;  /* 0x000000014545e824 */ /* 0x100fe200078e0a0a */
[----:B------:R-:W-:Y:S01]  /*1a60*/  ISETP.GT.U32.AND P6, PT, R10, R51, PT ;  /* 0x000000330a00720c */ /* 0x000fe20003fc4070 */
[--C-:B------:R-:W-:Y:S01]  /*1a70*/  @!P1 IMAD.IADD R77, R77, 0x1, -R10.reuse ;  /* 0x000000014d4d9824 */ /* 0x100fe200078e0a0a */
[----:B------:R-:W-:Y:S01]  /*1a80*/  PLOP3.LUT P1, PT, PT, PT, UP0, 0x80, 0x0 ;  /* 0x000000000000781c */ /* 0x000fe20003f2f008 */
[--C-:B------:R-:W-:Y:S01]  /*1a90*/  @!P3 IMAD.IADD R55, R55, 0x1, -R10.reuse ;  /* 0x000000013737b824 */ /* 0x100fe200078e0a0a */
[----:B------:R-:W-:Y:S01]  /*1aa0*/  ISETP.GE.AND P3, PT, R231, RZ, PT ;  /* 0x000000ffe700720c */ /* 0x000fe20003f66270 */
[----:B------:R-:W-:Y:S01]  /*1ab0*/  @!P0 IMAD.MOV R19, RZ, RZ, -R19 ;  /* 0x000000ffff138224 */ /* 0x000fe200078e0a13 */
[----:B------:R-:W-:Y:S01]  /*1ac0*/  ISETP.GE.AND P0, PT, R223, RZ, PT ;  /* 0x000000ffdf00720c */ /* 0x000fe20003f06270 */
[----:B------:R-:W-:Y:S01]  /*1ad0*/  IMAD.MOV R13, RZ, RZ, -R13 ;  /* 0x000000ffff0d7224 */ /* 0x000fe200078e0a0d */
[----:B------:R-:W-:Y:S01]  /*1ae0*/  SEL R14, R14, RZ, P1 ;  /* 0x000000ff0e0e7207 */ /* 0x000fe20000800000 */
[--C-:B------:R-:W-:Y:S01]  /*1af0*/  @!P5 IMAD.IADD R63, R63, 0x1, -R10.reuse ;  /* 0x000000013f3fd824 */ /* 0x100fe200078e0a0a */
[----:B------:R-:W-:Y:S01]  /*1b00*/  ISETP.GE.AND P1, PT, R230, RZ, PT ;  /* 0x000000ffe600720c */ /* 0x000fe20003f26270 */
[----:B------:R-:W-:Y:S01]  /*1b10*/  @!P2 IMAD.MOV R23, RZ, RZ, -R23 ;  /* 0x000000ffff17a224 */ /* 0x000fe200078e0a17 */
[----:B------:R-:W-:Y:S01]  /*1b20*/  ISETP.GE.AND P2, PT, R221, RZ, PT ;  /* 0x000000ffdd00720c */ /* 0x000fe20003f46270 */
[----:B------:R-:W-:Y:S01]  /*1b30*/  @!P6 IMAD.IADD R51, R51, 0x1, -R10 ;  /* 0x000000013333e824 */ /* 0x000fe200078e0a0a */
[----:B------:R-:W-:Y:S01]  /*1b40*/  ISETP.GE.AND P5, PT, R228, RZ, PT ;  /* 0x000000ffe400720c */ /* 0x000fe20003fa6270 */
[----:B------:R-:W-:Y:S01]  /*1b50*/  IMAD R4, R2, R66, RZ ;  /* 0x0000004202047224 */ /* 0x000fe200078e02ff */
[----:B------:R-:W-:Y:S01]  /*1b60*/  ISETP.GT.U32.AND P6, PT, R10, R59, PT ;  /* 0x0000003b0a00720c */ /* 0x000fe20003fc4070 */
[----:B------:R-:W-:Y:S01]  /*1b70*/  @!P3 IMAD.MOV R15, RZ, RZ, -R15 ;  /* 0x000000ffff0fb224 */ /* 0x000fe200078e0a0f */
[----:B------:R-:W-:Y:S01]  /*1b80*/  ISETP.GE.AND P3, PT, R225, RZ, PT ;  /* 0x000000ffe100720c */ /* 0x000fe20003f66270 */
[----:B------:R-:W-:Y:S01]  /*1b90*/  @!P0 IMAD.MOV R29, RZ, RZ, -R29 ;  /* 0x000000ffff1d8224 */ /* 0x000fe200078e0a1d */
[----:B------:R-:W-:Y:S01]  /*1ba0*/  ISETP.GE.AND P0, PT, R217, RZ, PT ;  /* 0x000000ffd900720c */ /* 0x000fe20003f06270 */
[----:B------:R-:W-:-:S02]  /*1bb0*/  IMAD R5, R66, 0x2, R4 ;  /* 0x0000000242057824 */ /* 0x000fc400078e0204 */
[----:B------:R-:W-:Y:S01]  /*1bc0*/  @!P1 IMAD.MOV R17, RZ, RZ, -R17 ;  /* 0x000000ffff119224 */ /* 0x000fe200078e0a11 */
[----:B------:R-:W-:Y:S01]  /*1bd0*/  ISETP.GE.AND P1, PT, R224, RZ, PT ;  /* 0x000000ffe000720c */ /* 0x000fe20003f26270 */
[----:B------:R-:W-:Y:S01]  /*1be0*/  @!P2 IMAD.MOV R33, RZ, RZ, -R33 ;  /* 0x000000ffff21a224 */ /* 0x000fe200078e0a21 */
[----:B------:R-:W-:Y:S01]  /*1bf0*/  ISETP.GE.AND P2, PT, R215, RZ, PT ;  /* 0x000000ffd700720c */ /* 0x000fe20003f46270 */
[----:B------:R-:W-:Y:S01]  /*1c00*/  @!P5 IMAD.MOV R21, RZ, RZ, -R21 ;  /* 0x000000ffff15d224 */ /* 0x000fe200078e0a15 */
[----:B------:R-:W-:Y:S01]  /*1c10*/  ISETP.GE.AND P5, PT, R222, RZ, PT ;  /* 0x000000ffde00720c */ /* 0x000fe20003fa6270 */
[----:B------:R-:W-:Y:S01]  /*1c20*/  @!P6 IMAD.IADD R59, R59, 0x1, -R10 ;  /* 0x000000013b3be824 */ /* 0x000fe200078e0a0a */
        /* <DEDUP_REMOVED lines=9> */
[----:B------:R-:W-:Y:S01]  /*1cc0*/  ISETP.GT.U32.AND P2, PT, R10, R71, PT ;  /* 0x000000470a00720c */ /* 0x000fe20003f44070 */
[----:B------:R-:W-:Y:S01]  /*1cd0*/  @!P5 IMAD.MOV R31, RZ, RZ, -R31 ;  /* 0x000000ffff1fd224 */ /* 0x000fe200078e0a1f */
[----:B------:R-:W-:Y:S01]  /*1ce0*/  ISETP.GE.AND P5, PT, R216, RZ, PT ;  /* 0x000000ffd800720c */ /* 0x000fe20003fa6270 */
[----:B------:R-:W-:Y:S01]  /*1cf0*/  @!P6 IMAD.IADD R69, R69, 0x1, -R10 ;  /* 0x000000014545e824 */ /* 0x000fe200078e0a0a */
[----:B------:R-:W-:Y:S01]  /*1d00*/  ISETP.GE.AND P6, PT, R211, RZ, PT ;  /* 0x000000ffd300720c */ /* 0x000fe20003fc6270 */
[----:B------:R-:W-:Y:S01]  /*1d10*/  @!P3 IMAD.MOV R35, RZ, RZ, -R35 ;  /* 0x000000ffff23b224 */ /* 0x000fe200078e0a23 */
[----:B------:R-:W-:Y:S01]  /*1d20*/  ISETP.GE.AND P3, PT, R214, RZ, PT ;  /* 0x000000ffd600720c */ /* 0x000fe20003f66270 */
[----:B------:R-:W-:Y:S01]  /*1d30*/  @!P0 IMAD.MOV R49, RZ, RZ, -R49 ;  /* 0x000000ffff318224 */ /* 0x000fe200078e0a31 */
[----:B------:R-:W-:Y:S01]  /*1d40*/  ISETP.GT.U32.AND P0, PT, R10, R77, PT ;  /* 0x0000004d0a00720c */ /* 0x000fe20003f04070 */
[----:B------:R-:W-:-:S02]  /*1d50*/  IMAD R7, R66, 0x2, R6 ;  /* 0x0000000242077824 */ /* 0x000fc400078e0206 */
[----:B------:R-:W-:Y:S01]  /*1d60*/  @!P1 IMAD.MOV R37, RZ, RZ, -R37 ;  /* 0x000000ffff259224 */ /* 0x000fe200078e0a25 */
[----:B------:R-:W-:Y:S01]  /*1d70*/  ISETP.GE.AND P1, PT, R213, RZ, PT ;  /* 0x000000ffd500720c */ /* 0x000fe20003f26270 */
[--C-:B------:R-:W-:Y:S01]  /*1d80*/  @!P2 IMAD.IADD R71, R71, 0x1, -R10.reuse ;  /* 0x000000014747a824 */ /* 0x100fe200078e0a0a */
[----:B------:R-:W-:Y:S01]  /*1d90*/  ISETP.GE.AND P2, PT, R202, RZ, PT ;  /* 0x000000ffca00720c */ /* 0x000fe20003f46270 */
[----:B------:R-:W-:Y:S01]  /*1da0*/  @!P5 IMAD.MOV R41, RZ, RZ, -R41 ;  /* 0x000000ffff29d224 */ /* 0x000fe200078e0a29 */
[C---:B------:R-:W-:Y:S01]  /*1db0*/  ISETP.GT.U32.AND P5, PT, R10.reuse, R75, PT ;  /* 0x0000004b0a00720c */ /* 0x040fe20003fa4070 */
[----:B------:R-:W-:Y:S02]  /*1dc0*/  @!P6 IMAD.MOV R51, RZ, RZ, -R51 ;  /* 0x000000ffff33e224 */ /* 0x000fe400078e0a33 */
[----:B------:R-:W-:Y:S01]  /*1dd0*/  @!P3 IMAD.MOV R45, RZ, RZ, -R45 ;  /* 0x000000ffff2db224 */ /* 0x000fe200078e0a2d */
[----:B------:R-:W-:Y:S01]  /*1de0*/  ISETP.GT.U32.AND P3, PT, R10, R73, PT ;  /* 0x000000490a00720c */ /* 0x000fe20003f64070 */
[----:B------:R-:W-:Y:S01]  /*1df0*/  @!P0 IMAD.IADD R77, R77, 0x1, -R10 ;  /* 0x000000014d4d8824 */ /* 0x000fe200078e0a0a */
[----:B------:R-:W-:Y:S01]  /*1e00*/  ISETP.GE.AND P0, PT, R166, RZ, PT ;  /* 0x000000ffa600720c */ /* 0x000fe20003f06270 */
[----:B------:R-:W-:-:S02]  /*1e10*/  IMAD R8, R66, 0x2, R7 ;  /* 0x0000000242087824 */ /* 0x000fc400078e0207 */
[----:B------:R-:W-:Y:S01]  /*1e20*/  @!P1 IMAD.MOV R47, RZ, RZ, -R47 ;  /* 0x000000ffff2f9224 */ /* 0x000fe200078e0a2f */
[----:B------:R-:W-:Y:S01]  /*1e30*/  ISETP.NE.U32.AND P1, PT, R14, RZ, PT ;  /* 0x000000ff0e00720c */ /* 0x000fe20003f25070 */
[----:B------:R-:W-:Y:S02]  /*1e40*/  IMAD R14, R9, R13, R12 ;  /* 0x0000000d090e7224 */ /* 0x000fe400078e020c */
[----:B------:R-:W-:Y:S01]  /*1e50*/  @!P2 IMAD.MOV R53, RZ, RZ, -R53 ;  /* 0x000000ffff35a224 */ /* 0x000fe200078e0a35 */
[----:B------:R-:W-:Y:S01]  /*1e60*/  ISETP.GE.AND P2, PT, R165, RZ, PT ;  /* 0x000000ffa500720c */ /* 0x000fe20003f46270 */
[--C-:B------:R-:W-:Y:S01]  /*1e70*/  @!P5 IMAD.IADD R75, R75, 0x1, -R10.reuse ;  /* 0x000000014b4bd824 */ /* 0x100fe200078e0a0a */
[----:B------:R-:W-:Y:S01]  /*1e80*/  ISETP.GT.U32.AND P6, PT, R9, R14, PT ;  /* 0x0000000e0900720c */ /* 0x000fe20003fc4070 */
[----:B------:R-:W-:Y:S01]  /*1e90*/  @!P3 IMAD.IADD R73, R73, 0x1, -R10 ;  /* 0x000000014949b824 */ /* 0x000fe200078e0a0a */
[----:B------:R-:W-:Y:S01]  /*1ea0*/  ISETP.GE.AND P3, PT, R201, RZ, PT ;  /* 0x000000ffc900720c */ /* 0x000fe20003f66270 */
[----:B------:R-:W-:Y:S01]  /*1eb0*/  @!P0 IMAD.MOV R59, RZ, RZ, -R59 ;  /* 0x000000ffff3b8224 */ /* 0x000fe200078e0a3b */
[----:B------:R-:W-:Y:S01]  /*1ec0*/  ISETP.GE.AND P5, PT, R200, RZ, PT ;  /* 0x000000ffc800720c */ /* 0x000fe20003fa6270 */
[----:B------:R-:W-:Y:S01]  /*1ed0*/  IMAD R199, R66, 0x2, R8 ;  /* 0x0000000242c77824 */ /* 0x000fe200078e0208 */
[----:B------:R-:W-:-:S03]  /*1ee0*/  ISETP.GE.AND P0, PT, R163, RZ, PT ;  /* 0x000000ffa300720c */ /* 0x000fc60003f06270 */
[----:B------:R-:W-:Y:S02]  /*1ef0*/  IMAD R198, R66, 0x2, R199 ;  /* 0x0000000242c67824 */ /* 0x000fe400078e02c7 */
[----:B------:R-:W-:Y:S01]  /*1f00*/  @!P2 IMAD.MOV R61, RZ, RZ, -R61 ;  /* 0x000000ffff3da224 */ /* 0x000fe200078e0a3d */
[----:B------:R-:W-:Y:S01]  /*1f10*/  ISETP.GE.AND P2, PT, R207, UR12, PT ;  /* 0x0000000ccf007c0c */ /* 0x000fe2000bf46270 */
[----:B------:R-:W-:Y:S01]  /*1f20*/  @!P6 IMAD.IADD R14, R14, 0x1, -R9 ;  /* 0x000000010e0ee824 */ /* 0x000fe200078e0a09 */
[----:B------:R-:W-:Y:S01]  /*1f30*/  ISETP.GE.AND P6, PT, R56, UR12, PT ;  /* 0x0000000c38007c0c */ /* 0x000fe2000bfc6270 */
[----:B------:R-:W-:Y:S01]  /*1f40*/  @!P3 IMAD.MOV R55, RZ, RZ, -R55 ;  /* 0x000000ffff37b224 */ /* 0x000fe200078e0a37 */
[----:B------:R-:W-:Y:S01]  /*1f50*/  SEL R10, RZ, UR6, P2 ;  /* 0x00000006ff0a7c07 */ /* 0x000fe20009000000 */
[----:B------:R-:W-:Y:S01]  /*1f60*/  @!P5 IMAD.MOV R57, RZ, RZ, -R57 ;  /* 0x000000ffff39d224 */ /* 0x000fe200078e0a39 */
[----:B------:R-:W-:Y:S01]  /*1f70*/  ISETP.GE.AND P3, PT, R164, RZ, PT ;  /* 0x000000ffa400720c */ /* 0x000fe20003f66270 */
[----:B------:R-:W-:Y:S01]  /*1f80*/  @!P0 IMAD.MOV R65, RZ, RZ, -R65 ;  /* 0x000000ffff418224 */ /* 0x000fe200078e0a41 */
[----:B------:R-:W-:Y:S01]  /*1f90*/  ISETP.GE.AND P5, PT, R162, RZ, PT ;  /* 0x000000ffa200720c */ /* 0x000fe20003fa6270 */
[----:B------:R-:W-:Y:S01]  /*1fa0*/  IMAD R197, R66, 0x2, R198 ;  /* 0x0000000242c57824 */ /* 0x000fe200078e02c6 */
[----:B------:R-:W-:-:S02]  /*1fb0*/  ISETP.GT.U32.AND P0, PT, R9, R14, PT ;  /* 0x0000000e0900720c */ /* 0x000fc40003f04070 */
[----:B------:R-:W-:Y:S01]  /*1fc0*/  ISETP.GE.AND P2, PT, R160, RZ, PT ;  /* 0x000000ffa000720c */ /* 0x000fe20003f46270 */
[----:B------:R-:W-:Y:S01]  /*1fd0*/  IMAD R196, R66, 0x2, R197 ;  /* 0x0000000242c47824 */ /* 0x000fe200078e02c5 */
[----:B------:R-:W-:Y:S01]  /*1fe0*/  SEL R11, RZ, UR6, P6 ;  /* 0x00000006ff0b7c07 */ /* 0x000fe2000b000000 */
[----:B------:R-:W-:Y:S01]  /*1ff0*/  IMAD.SHL.U32 R12, R197, 0x4, RZ ;  /* 0x00000004c50c7824 */ /* 0x000fe200078e00ff */
[----:B------:R-:W-:Y:S01]  /*2000*/  ISETP.NE.U32.AND P6, PT, R10, RZ, PT ;  /* 0x000000ff0a00720c */ /* 0x000fe20003fc5070 */
[----:B------:R-:W-:Y:S01]  /*2010*/  IMAD R195, R66, 0x2, R196 ;  /* 0x0000000242c37824 */ /* 0x000fe200078e02c4 */
[----:B------:R-:W-:Y:S01]  /*2020*/  LOP3.LUT R10, RZ, R139, RZ, 0x33, !PT ;  /* 0x0000008bff0a7212 */ /* 0x000fe200078e33ff */
[----:B------:R-:W-:Y:S01]  /*2030*/  @!P3 IMAD.MOV R63, RZ, RZ, -R63 ;  /* 0x000000ffff3fb224 */ /* 0x000fe200078e0a3f */
[----:B------:R-:W-:Y:S01]  /*2040*/  ISETP.GE.AND P3, PT, R161, RZ, PT ;  /* 0x000000ffa100720c */ /* 0x000fe20003f66270 */
[----:B------:R-:W-:Y:S01]  /*2050*/  @!P5 IMAD.MOV R69, RZ, RZ, -R69 ;  /* 0x000000ffff45d224 */ /* 0x000fe200078e0a45 */
[----:B------:R-:W-:Y:S01]  /*2060*/  ISETP.GE.AND P5, PT, R159, RZ, PT ;  /* 0x000000ff9f00720c */ /* 0x000fe20003fa6270 */
[----:B------:R-:W-:Y:S01]  /*2070*/  @!P0 IMAD.IADD R14, R14, 0x1, -R9 ;  /* 0x000000010e0e8824 */ /* 0x000fe200078e0a09 */
[----:B------:R-:W-:Y:S01]  /*2080*/  ISETP.GE.AND P0, PT, R157, RZ, PT ;  /* 0x000000ff9d00720c */ /* 0x000fe20003f06270 */
[----:B------:R-:W-:Y:S01]  /*2090*/  @!P2 IMAD.MOV R73, RZ, RZ, -R73 ;  /* 0x000000ffff49a224 */ /* 0x000fe200078e0a49 */
[----:B------:R-:W-:Y:S01]  /*20a0*/  ISETP.GE.AND P2, PT, R158, RZ, PT ;  /* 0x000000ff9e00720c */ /* 0x000fe20003f46270 */
[----:B------:R-:W-:-:S02]  /*20b0*/  IMAD R194, R66, 0x2, R195 ;  /* 0x0000000242c27824 */ /* 0x000fc400078e02c3 */
[----:B------:R-:W-:Y:S02]  /*20c0*/  IMAD.MOV.U32 R233, RZ, RZ, R14 ;  /* 0x000000ffffe97224 */ /* 0x000fe400078e000e */
[----:B------:R-:W-:Y:S02]  /*20d0*/  IMAD R167, R66, 0x2, R194 ;  /* 0x0000000242a77824 */ /* 0x000fe400078e02c2 */
[----:B------:R-:W-:Y:S01]  /*20e0*/  @!P3 IMAD.MOV R71, RZ, RZ, -R71 ;  /* 0x000000ffff47b224 */ /* 0x000fe200078e0a47 */
[----:B------:R-:W-:Y:S01]  /*20f0*/  ISETP.NE.U32.AND P3, PT, R11, RZ, PT ;  /* 0x000000ff0b00720c */ /* 0x000fe20003f65070 */
[----:B------:R-:W-:Y:S02]  /*2100*/  @!P5 IMAD.MOV R75, RZ, RZ, -R75 ;  /* 0x000000ffff4bd224 */ /* 0x000fe400078e0a4b */
[----:B------:R-:W-:Y:S01]  /*2110*/  @!P0 IMAD.MOV R79, RZ, RZ, -R79 ;  /* 0x000000ffff4f8224 */ /* 0x000fe200078e0a4f */
[----:B------:R-:W-:Y:S01]  /*2120*/  ISETP.NE.AND P0, PT, R139, RZ, PT ;  /* 0x000000ff8b00720c */ /* 0x000fe20003f05270 */
[----:B------:R-:W-:Y:S01]  /*2130*/  @!P2 IMAD.MOV R77, RZ, RZ, -R77 ;  /* 0x000000ffff4da224 */ /* 0x000fe200078e0a4d */
[----:B------:R-:W-:Y:S01]  /*2140*/  ISETP.GE.AND P2, PT, R232, RZ, PT ;  /* 0x000000ffe800720c */ /* 0x000fe20003f46270 */
[----:B------:R-:W-:Y:S01]  /*2150*/  IMAD R18, R66, 0x2, R167 ;  /* 0x0000000242127824 */ /* 0x000fe200078e02a7 */
[----:B------:R-:W-:Y:S01]  /*2160*/  SEL R58, R10, R15, !P0 ;  /* 0x0000000f0a3a7207 */ /* 0x000fe20004000000 */
[----:B------:R-:W-:Y:S01]  /*2170*/  IMAD.SHL.U32 R11, R198, 0x4, RZ ;  /* 0x00000004c60b7824 */ /* 0x000fe200078e00ff */
[----:B------:R-:W-:Y:S01]  /*2180*/  SEL R17, R10, R17, !P0 ;  /* 0x000000110a117207 */ /* 0x000fe20004000000 */
        /* <DEDUP_REMOVED lines=9> */
[C---:B------:R-:W-:Y:S01]  /*2220*/  SEL R64, R10.reuse, R27, !P0 ;  /* 0x0000001b0a407207 */ /* 0x040fe20004000000 */
[----:B------:R-:W-:Y:S01]  /*2230*/  @!P2 IMAD.MOV R233, RZ, RZ, -R233 ;  /* 0x000000ffffe9a224 */ /* 0x000fe200078e0ae9 */
[----:B------:R-:W-:Y:S01]  /*2240*/  SEL R29, R10, R29, !P0 ;  /* 0x0000001d0a1d7207 */ /* 0x000fe20004000000 */
[----:B------:R-:W-:Y:S01]  /*2250*/  IMAD R26, R66, 0x2, R24 ;  /* 0x00000002421a7824 */ /* 0x000fe200078e0218 */
[C---:B------:R-:W-:Y:S01]  /*2260*/  SEL R68, R10.reuse, R31, !P0 ;  /* 0x0000001f0a447207 */ /* 0x040fe20004000000 */
[----:B------:R-:W-:Y:S01]  /*2270*/  IMAD.SHL.U32 R14, R195, 0x4, RZ ;  /* 0x00000004c30e7824 */ /* 0x000fe200078e00ff */
[----:B------:R-:W-:Y:S01]  /*2280*/  SEL R33, R10, R33, !P0 ;  /* 0x000000210a217207 */ /* 0x000fe20004000000 */
[----:B------:R-:W-:Y:S01]  /*2290*/  IMAD R28, R66, 0x2, R26 ;  /* 0x00000002421c7824 */ /* 0x000fe200078e021a */
[----:B------:R-:W-:Y:S01]  /*22a0*/  SEL R70, R10, R35, !P0 ;  /* 0x000000230a467207 */ /* 0x000fe20004000000 */
[----:B------:R-:W-:Y:S01]  /*22b0*/  IMAD R58, R58, UR9, RZ ;  /* 0x000000093a3a7c24 */ /* 0x000fe2000f8e02ff */
        /* <DEDUP_REMOVED lines=22> */
[C---:B------:R-:W-:Y:S01]  /*2420*/  SEL R82, R10.reuse, R59, !P0 ;  /* 0x0000003b0a527207 */ /* 0x040fe20004000000 */
        /* <DEDUP_REMOVED lines=19> */
[----:B------:R-:W-:Y:S01]  /*2560*/  ISETP.NE.AND P0, PT, R138, RZ, PT ;  /* 0x000000ff8a00720c */ /* 0x000fe20003f05270 */
[----:B------:R-:W-:Y:S01]  /*2570*/  IMAD.SHL.U32 R10, R199, 0x4, RZ ;  /* 0x00000004c70a7824 */ /* 0x000fe200078e00ff */
[----:B------:R-:W-:Y:S01]  /*2580*/  IADD3 R118, P5, R9, UR14, RZ ;  /* 0x0000000e09767c10 */ /* 0x000fe2000ffbe0ff */
[----:B------:R-:W-:-:S02]  /*2590*/  IMAD R52, R66, 0x2, R50 ;  /* 0x0000000242347824 */ /* 0x000fc400078e0232 */
[----:B------:R-:W-:Y:S01]  /*25a0*/  IMAD R71, R37, UR9, RZ ;  /* 0x0000000925477c24 */ /* 0x000fe2000f8e02ff */
[----:B------:R-:W-:Y:S01]  /*25b0*/  LEA.HI.X.SX32 R16, R156, UR15, 0x2, P5 ;  /* 0x0000000f9c107c11 */ /* 0x000fe2000a8f16ff */
[----:B------:R-:W-:Y:S02]  /*25c0*/  IMAD R54, R66, 0x2, R52 ;  /* 0x0000000242367824 */ /* 0x000fe400078e0234 */
[----:B------:R-:W-:Y:S02]  /*25d0*/  IMAD R72, R72, UR9, RZ ;  /* 0x0000000948487c24 */ /* 0x000fe4000f8e02ff */
[----:B------:R-:W-:Y:S02]  /*25e0*/  IMAD R56, R66, 0x2, R54 ;  /* 0x0000000242387824 */ /* 0x000fe400078e0236 */
[----:B------:R-:W-:Y:S01]  /*25f0*/  @!P0 LOP3.LUT R233, RZ, R138, RZ, 0x33, !PT ;  /* 0x0000008affe98212 */ /* 0x000fe200078e33ff */
[----:B------:R-:W-:Y:S02]  /*2600*/  IMAD R74, R74, UR9, RZ ;  /* 0x000000094a4a7c24 */ /* 0x000fe4000f8e02ff */
[----:B------:R-:W-:-:S02]  /*2610*/  IMAD R73, R41, UR9, RZ ;  /* 0x0000000929497c24 */ /* 0x000fc4000f8e02ff */
[----:B------:R-:W-:Y:S02]  /*2620*/  IMAD R233, R233, UR13, RZ ;  /* 0x0000000de9e97c24 */ /* 0x000fe4000f8e02ff */
[----:B------:R-:W-:Y:S02]  /*2630*/  IMAD R75, R45, UR9, RZ ;  /* 0x000000092d4b7c24 */ /* 0x000fe4000f8e02ff */
[----:B------:R-:W-:Y:S02]  /*2640*/  IMAD.SHL.U32 R234, R233, 0x4, RZ ;  /* 0x00000004e9ea7824 */ /* 0x000fe400078e00ff */
[----:B------:R-:W-:Y:S02]  /*2650*/  IMAD R77, R49, UR9, RZ ;  /* 0x00000009314d7c24 */ /* 0x000fe4000f8e02ff */
[----:B------:R-:W-:Y:S01]  /*2660*/  IMAD R76, R76, UR9, RZ ;  /* 0x000000094c4c7c24 */ /* 0x000fe2000f8e02ff */
[----:B------:R-:W-:Y:S01]  /*2670*/  IADD3 R151, P0, R234, UR10, RZ ;  /* 0x0000000aea977c10 */ /* 0x000fe2000ff1e0ff */
[----:B------:R-:W-:-:S02]  /*2680*/  IMAD R78, R78, UR9, RZ ;  /* 0x000000094e4e7c24 */ /* 0x000fc4000f8e02ff */
[----:B------:R-:W-:Y:S01]  /*2690*/  IMAD R80, R80, UR9, RZ ;  /* 0x0000000950507c24 */ /* 0x000fe2000f8e02ff */
[----:B------:R-:W-:Y:S01]  /*26a0*/  LEA.HI.X.SX32 R17, R233, UR11, 0x2, P0 ;  /* 0x0000000be9117c11 */ /* 0x000fe200080f16ff */
[----:B------:R-:W-:Y:S01]  /*26b0*/  IMAD R79, R53, UR9, RZ ;  /* 0x00000009354f7c24 */ /* 0x000fe2000f8e02ff */
[-C--:B------:R-:W-:Y:S01]  /*26c0*/  LEA R136, P0, R18, R151.reuse, 0x2 ;  /* 0x0000009712887211 */ /* 0x080fe200078010ff */
[----:B------:R-:W-:Y:S01]  /*26d0*/  IMAD R81, R81, UR9, RZ ;  /* 0x0000000951517c24 */ /* 0x000fe2000f8e02ff */
[----:B------:R-:W-:Y:S01]  /*26e0*/  LEA R132, P2, R20, R151, 0x2 ;  /* 0x0000009714847211 */ /* 0x000fe200078410ff */
[----:B------:R-:W-:Y:S01]  /*26f0*/  IMAD R83, R83, UR9, RZ ;  /* 0x0000000953537c24 */ /* 0x000fe2000f8e02ff */
[----:B------:R-:W-:Y:S01]  /*2700*/  LEA.HI.X.SX32 R137, R18, R17, 0x2, P0 ;  /* 0x0000001112897211 */ /* 0x000fe200000f16ff */
        /* <DEDUP_REMOVED lines=18> */
[----:B------:R-:W-:Y:S01]  /*2830*/  IMAD.SHL.U32 R15, R194, 0x4, RZ ;  /* 0x00000004c20f7824 */ /* 0x000fe200078e00ff */
[----:B------:R-:W-:-:S02]  /*2840*/  LEA.HI.X.SX32 R181, R28, R17, 0x2, P2 ;  /* 0x000000111cb57211 */ /* 0x000fc400010f16ff */
[----:B------:R-:W-:Y:S02]  /*2850*/  LEA R184, P2, R32, R151, 0x2 ;  /* 0x0000009720b87211 */ /* 0x000fe400078410ff */
[----:B------:R-:W-:Y:S02]  /*2860*/  LEA.HI.X.SX32 R183, R30, R17, 0x2, P0 ;  /* 0x000000111eb77211 */ /* 0x000fe400000f16ff */
[----:B------:R-:W-:Y:S02]  /*2870*/  LEA R144, P0, R34, R151, 0x2 ;  /* 0x0000009722907211 */ /* 0x000fe400078010ff */
[----:B------:R-:W-:Y:S02]  /*2880*/  LEA.HI.X.SX32 R185, R32, R17, 0x2, P2 ;  /* 0x0000001120b97211 */ /* 0x000fe400010f16ff */
[----:B------:R-:W-:Y:S02]  /*2890*/  LEA R152, P2, R36, R151, 0x2 ;  /* 0x0000009724987211 */ /* 0x000fe400078410ff */
        /* <DEDUP_REMOVED lines=25> */
[C---:B------:R-:W-:Y:S02]  /*2a30*/  LEA R186, P0, R6.reuse, R151, 0x2 ;  /* 0x0000009706ba7211 */ /* 0x040fe400078010ff */
[----:B------:R-:W-:Y:S01]  /*2a40*/  LEA.HI.X.SX32 R191, R5, R17, 0x2, P2 ;  /* 0x0000001105bf7211 */ /* 0x000fe200010f16ff */
[----:B------:R-:W-:Y:S01]  /*2a50*/  @!PT LDS RZ, [RZ] ;  /* 0x00000000fffff984 */ /* 0x000fe20000000800 */
[----:B------:R-:W-:Y:S01]  /*2a60*/  @!PT LDS RZ, [RZ] ;  /* 0x00000000fffff984 */ /* 0x000fe20000000800 */
[----:B------:R-:W-:Y:S01]  /*2a70*/  @!PT LDS RZ, [RZ] ;  /* 0x00000000fffff984 */ /* 0x000fe20000000800 */
[----:B------:R1:W-:Y:S01]  /*2a80*/  LDGSTS.E [R243], desc[UR16][R192.64], P4 ;  /* 0x00000000c0f37fae */ /* 0x0003e2000a121850 */
[C---:B------:R-:W-:Y:S02]  /*2a90*/  LEA R178, P2, R7.reuse, R151, 0x2 ;  /* 0x0000009707b27211 */ /* 0x040fe400078410ff */
[----:B------:R-:W-:Y:S01]  /*2aa0*/  LEA.HI.X.SX32 R187, R6, R17, 0x2, P0 ;  /* 0x0000001106bb7211 */ /* 0x000fe200000f16ff */
[----:B------:R2:W-:Y:S01]  /*2ab0*/  LDGSTS.E [R243+0x8], desc[UR16][R190.64], P6 ;  /* 0x00008000bef37fae */ /* 0x0005e2000b121850 */
[----:B------:R-:W-:Y:S02]  /*2ac0*/  LEA R128, P0, R8, R151, 0x2 ;  /* 0x0000009708807211 */ /* 0x000fe400078010ff */
[----:B------:R-:W-:-:S02]  /*2ad0*/  LEA.HI.X.SX32 R179, R7, R17, 0x2, P2 ;  /* 0x0000001107b37211 */ /* 0x000fc400010f16ff */
[----:B------:R-:W-:Y:S02]  /*2ae0*/  IADD3 R134, P2, R10, R151, RZ ;  /* 0x000000970a867210 */ /* 0x000fe40007f5e0ff */
[----:B------:R-:W-:Y:S02]  /*2af0*/  LEA.HI.X.SX32 R129, R8, R17, 0x2, P0 ;  /* 0x0000001108817211 */ /* 0x000fe400000f16ff */
[----:B------:R-:W-:Y:S02]  /*2b00*/  IADD3 R172, P0, R11, R151, RZ ;  /* 0x000000970bac7210 */ /* 0x000fe40007f1e0ff */
[----:B------:R-:W-:Y:S02]  /*2b10*/  LEA.HI.X.SX32 R135, R199, R17, 0x2, P2 ;  /* 0x00000011c7877211 */ /* 0x000fe400010f16ff */
[----:B------:R-:W-:Y:S02]  /*2b20*/  IADD3 R148, P2, R12, R151, RZ ;  /* 0x000000970c947210 */ /* 0x000fe40007f5e0ff */
[----:B------:R-:W-:-:S02]  /*2b30*/  LEA.HI.X.SX32 R173, R198, R17, 0x2, P0 ;  /* 0x00000011c6ad7211 */ /* 0x000fc400000f16ff */
[----:B------:R-:W-:Y:S02]  /*2b40*/  IADD3 R120, P0, R13, R151, RZ ;  /* 0x000000970d787210 */ /* 0x000fe40007f1e0ff */
[----:B------:R-:W-:Y:S02]  /*2b50*/  LEA.HI.X.SX32 R149, R197, R17, 0x2, P2 ;  /* 0x00000011c5957211 */ /* 0x000fe400010f16ff */
[----:B------:R-:W-:Y:S02]  /*2b60*/  IADD3 R140, P2, R14, R151, RZ ;  /* 0x000000970e8c7210 */ /* 0x000fe40007f5e0ff */
[-C--:B------:R-:W-:Y:S02]  /*2b70*/  LEA.HI.X.SX32 R121, R196, R17.reuse, 0x2, P0 ;  /* 0x00000011c4797211 */ /* 0x080fe400000f16ff */
[----:B------:R-:W-:Y:S02]  /*2b80*/  LEA R22, P0, R58, R118, 0x2 ;  /* 0x000000763a167211 */ /* 0x000fe400078010ff */
[----:B------:R-:W-:-:S02]  /*2b90*/  LEA.HI.X.SX32 R141, R195, R17, 0x2, P2 ;  /* 0x00000011c38d7211 */ /* 0x000fc400010f16ff */
[----:B------:R-:W-:Y:S02]  /*2ba0*/  LEA R26, P2, R60, R118, 0x2 ;  /* 0x000000763c1a7211 */ /* 0x000fe400078410ff */
[----:B------:R-:W-:Y:S02]  /*2bb0*/  LEA.HI.X.SX32 R23, R58, R16, 0x2, P0 ;  /* 0x000000103a177211 */ /* 0x000fe400000f16ff */
[-C--:B------:R-:W-:Y:S02]  /*2bc0*/  LEA R24, P5, R59, R118.reuse, 0x2 ;  /* 0x000000763b187211 */ /* 0x080fe400078a10ff */
[----:B------:R-:W-:Y:S02]  /*2bd0*/  LEA R28, P0, R61, R118, 0x2 ;  /* 0x000000763d1c7211 */ /* 0x000fe400078010ff */
[----:B------:R-:W-:Y:S02]  /*2be0*/  LEA.HI.X.SX32 R27, R60, R16, 0x2, P2 ;  /* 0x000000103c1b7211 */ /* 0x000fe400010f16ff */
[----:B------:R-:W-:-:S02]  /*2bf0*/  LEA R32, P2, R63, R118, 0x2 ;  /* 0x000000763f207211 */ /* 0x000fc400078410ff */
[-C--:B------:R-:W-:Y:S02]  /*2c00*/  LEA.HI.X.SX32 R25, R59, R16.reuse, 0x2, P5 ;  /* 0x000000103b197211 */ /* 0x080fe400028f16ff */
        /* <DEDUP_REMOVED lines=54> */
[----:B------:R-:W-:Y:S02]  /*2f70*/  ISETP.GE.AND P5, PT, R251, UR12, PT ;  /* 0x0000000cfb007c0c */ /* 0x000fe4000bfa6270 */
[-C--:B------:R-:W-:Y:S02]  /*2f80*/  LEA.HI.X.SX32 R117, R90, R16.reuse, 0x2, P0 ;  /* 0x000000105a757211 */ /* 0x080fe400000f16ff */
[----:B------:R-:W-:Y:S01]  /*2f90*/  LEA.HI.X.SX32 R119, R91, R16, 0x2, P2 ;  /* 0x000000105b777211 */ /* 0x000fe200010f16ff */
[----:B------:R-:W-:Y:S01]  /*2fa0*/  IMAD.SHL.U32 R16, R167, 0x4, RZ ;  /* 0x00000004a7107824 */ /* 0x000fe200078e00ff */
[----:B------:R-:W-:Y:S02]  /*2fb0*/  ISETP.GE.AND P0, PT, R248, UR12, PT ;  /* 0x0000000cf8007c0c */ /* 0x000fe4000bf06270 */
[----:B------:R-:W-:-:S02]  /*2fc0*/  SEL R203, RZ, UR6, P5 ;  /* 0x00000006ffcb7c07 */ /* 0x000fc4000a800000 */
[-C--:B------:R-:W-:Y:S02]  /*2fd0*/  IADD3 R154, P5, R15, R151.reuse, RZ ;  /* 0x000000970f9a7210 */ /* 0x080fe40007fbe0ff */
[----:B------:R-:W-:Y:S02]  /*2fe0*/  SEL R204, RZ, UR6, P0 ;  /* 0x00000006ffcc7c07 */ /* 0x000fe40008000000 */
[----:B------:R-:W-:Y:S02]  /*2ff0*/  IADD3 R150, P0, R16, R151, RZ ;  /* 0x0000009710967210 */ /* 0x000fe40007f1e0ff */
[----:B------:R-:W-:Y:S02]  /*3000*/  ISETP.GE.AND P2, PT, R246, UR12, PT ;  /* 0x0000000cf6007c0c */ /* 0x000fe4000bf46270 */
[----:B------:R-:W-:Y:S02]  /*3010*/  LEA.HI.X.SX32 R155, R194, R17, 0x2, P5 ;  /* 0x00000011c29b7211 */ /* 0x000fe400028f16ff */
[----:B------:R-:W-:-:S02]  /*3020*/  ISETP.NE.U32.AND P5, PT, R203, RZ, PT ;  /* 0x000000ffcb00720c */ /* 0x000fc40003fa5070 */
[----:B------:R-:W-:Y:S02]  /*3030*/  LEA.HI.X.SX32 R151, R167, R17, 0x2, P0 ;  /* 0x00000011a7977211 */ /* 0x000fe400000f16ff */
[----:B------:R-:W-:Y:S02]  /*3040*/  ISETP.NE.U32.AND P0, PT, R204, RZ, PT ;  /* 0x000000ffcc00720c */ /* 0x000fe40003f05070 */
[----:B------:R-:W-:Y:S02]  /*3050*/  ISETP.GE.AND P4, PT, R206, UR12, PT ;  /* 0x0000000cce007c0c */ /* 0x000fe4000bf86270 */
[----:B------:R-:W-:Y:S02]  /*3060*/  SEL R205, RZ, UR6, P2 ;  /* 0x00000006ffcd7c07 */ /* 0x000fe40009000000 */
[----:B------:R-:W-:Y:S02]  /*3070*/  ISETP.GE.AND P6, PT, R250, UR12, PT ;  /* 0x0000000cfa007c0c */ /* 0x000fe4000bfc6270 */
[----:B------:R-:W-:Y:S01]  /*3080*/  SEL R17, RZ, UR6, P4 ;  /* 0x00000006ff117c07 */ /* 0x000fe2000a000000 */
[----:B------:R3:W-:Y:S01]  /*3090*/  LDGSTS.E [R243+0x2000], desc[UR16][R188.64], P5 ;  /* 0x02000000bcf37fae */ /* 0x0007e2000a921850 */
[----:B------:R-:W-:-:S02]  /*30a0*/  ISETP.NE.U32.AND P2, PT, R205, RZ, PT ;  /* 0x000000ffcd00720c */ /* 0x000fc40003f45070 */
[----:B------:R-:W-:Y:S01]  /*30b0*/  ISETP.GE.AND P4, PT, R249, UR12, PT ;  /* 0x0000000cf9007c0c */ /* 0x000fe2000bf86270 */
[----:B------:R4:W-:Y:S01]  /*30c0*/  LDGSTS.E [R243+0x2008], desc[UR16][R180.64], P0 ;  /* 0x02008000b4f37fae */ /* 0x0009e20008121850 */
[----:B------:R-:W-:Y:S02]  /*30d0*/  SEL R203, RZ, UR6, P6 ;  /* 0x00000006ffcb7c07 */ /* 0x000fe4000b000000 */
[----:B------:R-:W-:Y:S02]  /*30e0*/  ISETP.NE.U32.AND P6, PT, R17, RZ, PT ;  /* 0x000000ff1100720c */ /* 0x000fe40003fc5070 */
[----:B------:R-:W-:Y:S02]  /*30f0*/  LOP3.LUT R204, R0, 0x10, RZ, 0x3c, !PT ;  /* 0x0000001000cc7812 */ /* 0x000fe400078e3cff */
[----:B------:R-:W-:Y:S02]  /*3100*/  SEL R17, RZ, UR6, P4 ;  /* 0x00000006ff117c07 */ /* 0x000fe4000a000000 */
[----:B------:R-:W-:Y:S01]  /*3110*/  ISETP.NE.U32.AND P4, PT, R203, RZ, PT ;  /* 0x000000ffcb00720c */ /* 0x000fe20003f85070 */
[----:B------:R-:W-:Y:S01]  /*3120*/  VIADD R236, R204, UR7 ;  /* 0x00000007ccec7c36 */ /* 0x000fe20008000000 */
[----:B------:R-:W-:-:S02]  /*3130*/  ISETP.NE.U32.AND P0, PT, R17, RZ, PT ;  /* 0x000000ff1100720c */ /* 0x000fc40003f05070 */
[----:B------:R-:W-:Y:S02]  /*3140*/  LOP3.LUT R17, R2, 0xa, RZ, 0xfc, !PT ;  /* 0x0000000a02117812 */ /* 0x000fe400078efcff */
[----:B------:R-:W-:Y:S01]  /*3150*/  ISETP.GE.AND P5, PT, R208, UR12, PT ;  /* 0x0000000cd0007c0c */ /* 0x000fe2000bfa6270 */
[----:B------:R5:W-:Y:S01]  /*3160*/  LDGSTS.E [R236], desc[UR16][R186.64], P2 ;  /* 0x00000000baec7fae */ /* 0x000be20009121850 */
[----:B------:R-:W-:Y:S02]  /*3170*/  ISETP.GE.AND P2, PT, R17, UR12, PT ;  /* 0x0000000c11007c0c */ /* 0x000fe4000bf46270 */
[----:B------:R-:W-:Y:S01]  /*3180*/  SEL R203, RZ, UR6, P5 ;  /* 0x00000006ffcb7c07 */ /* 0x000fe2000a800000 */
[----:B------:R5:W-:Y:S01]  /*3190*/  LDGSTS.E [R236+0x8], desc[UR16][R178.64], P6 ;  /* 0x00008000b2ec7fae */ /* 0x000be2000b121850 */
[----:B------:R-:W-:Y:S02]  /*31a0*/  ISETP.GE.AND P6, PT, R247, UR12, PT ;  /* 0x0000000cf7007c0c */ /* 0x000fe4000bfc6270 */
[----:B------:R-:W-:Y:S01]  /*31b0*/  LOP3.LUT R204, R2, 0xc, RZ, 0xfc, !PT ;  /* 0x0000000c02cc7812 */ /* 0x000fe200078efcff */
[----:B------:R5:W-:Y:S01]  /*31c0*/  LDGSTS.E [R236+0x2000], desc[UR16][R182.64], P4 ;  /* 0x02000000b6ec7fae */ /* 0x000be2000a121850 */
[----:B------:R-:W-:-:S02]  /*31d0*/  SEL R17, RZ, UR6, P2 ;  /* 0x00000006ff117c07 */ /* 0x000fc40009000000 */
[----:B------:R-:W-:Y:S01]  /*31e0*/  ISETP.NE.U32.AND P5, PT, R203, RZ, PT ;  /* 0x000000ffcb00720c */ /* 0x000fe20003fa5070 */
[----:B------:R5:W-:Y:S01]  /*31f0*/  LDGSTS.E [R236+0x2008], desc[UR16][R184.64], P0 ;  /* 0x02008000b8ec7fae */ /* 0x000be20008121850 */
[----:B------:R-:W-:Y:S02]  /*3200*/  ISETP.GE.AND P2, PT, R245, UR12, PT ;  /* 0x0000000cf5007c0c */ /* 0x000fe4000bf46270 */
[----:B------:R-:W-:Y:S02]  /*3210*/  SEL R203, RZ, UR6, P6 ;  /* 0x00000006ffcb7c07 */ /* 0x000fe4000b000000 */
[----:B------:R-:W-:Y:S02]  /*3220*/  ISETP.GE.AND P4, PT, R204, UR12, PT ;  /* 0x0000000ccc007c0c */ /* 0x000fe4000bf86270 */
[----:B------:R-:W-:Y:S02]  /*3230*/  ISETP.NE.U32.AND P6, PT, R17, RZ, PT ;  /* 0x000000ff1100720c */ /* 0x000fe40003fc5070 */
[----:B------:R-:W-:-:S02]  /*3240*/  LOP3.LUT R204, R0, 0x20, RZ, 0x3c, !PT ;  /* 0x0000002000cc7812 */ /* 0x000fc400078e3cff */
[----:B------:R-:W-:Y:S02]  /*3250*/  SEL R17, RZ, UR6, P2 ;  /* 0x00000006ff117c07 */ /* 0x000fe40009000000 */
[----:B------:R-:W-:Y:S01]  /*3260*/  ISETP.NE.U32.AND P2, PT, R203, RZ, PT ;  /* 0x000000ffcb00720c */ /* 0x000fe20003f45070 */
[----:B------:R-:W-:Y:S01]  /*3270*/  VIADD R226, R204, UR7 ;  /* 0x00000007cce27c36 */ /* 0x000fe20008000000 */
[----:B------:R-:W-:Y:S02]  /*3280*/  ISETP.NE.U32.AND P0, PT, R17, RZ, PT ;  /* 0x000000ff1100720c */ /* 0x000fe40003f05070 */
[----:B------:R-:W-:Y:S02]  /*3290*/  LOP3.LUT R17, R2, 0xe, RZ, 0xfc, !PT ;  /* 0x0000000e02117812 */ /* 0x000fe400078efcff */
[----:B------:R5:W-:Y:S01]  /*32a0*/  LDGSTS.E [R226], desc[UR16][R128.64], P5 ;  /* 0x0000000080e27fae */ /* 0x000be2000a921850 */
[----:B------:R-:W-:Y:S02]  /*32b0*/  SEL R203, RZ, UR6, P4 ;  /* 0x00000006ffcb7c07 */ /* 0x000fe4000a000000 */
[----:B------:R-:W-:Y:S01]  /*32c0*/  ISETP.GE.AND P5, PT, R17, UR12, PT ;  /* 0x0000000c11007c0c */ /* 0x000fe2000bfa6270 */
[----:B------:R5:W-:Y:S01]  /*32d0*/  LDGSTS.E [R226+0x8], desc[UR16][R134.64], P6 ;  /* 0x0000800086e27fae */ /* 0x000be2000b121850 */
[----:B------:R-:W-:-:S02]  /*32e0*/  ISETP.GE.AND P6, PT, R244, UR12, PT ;  /* 0x0000000cf4007c0c */ /* 0x000fc4000bfc6270 */
[----:B------:R-:W-:Y:S01]  /*32f0*/  LOP3.LUT R204, R2, 0x10, RZ, 0xfc, !PT ;  /* 0x0000001002cc7812 */ /* 0x000fe200078efcff */
[----:B------:R5:W-:Y:S01]  /*3300*/  LDGSTS.E [R226+0x2000], desc[UR16][R144.64], P2 ;  /* 0x0200000090e27fae */ /* 0x000be20009121850 */
[----:B------:R-:W-:Y:S02]  /*3310*/  SEL R17, RZ, UR6, P5 ;  /* 0x00000006ff117c07 */ /* 0x000fe4000a800000 */
[----:B------:R-:W-:Y:S01]  /*3320*/  ISETP.NE.U32.AND P4, PT, R203, RZ, PT ;  /* 0x000000ffcb00720c */ /* 0x000fe20003f85070 */
[----:B------:R5:W-:Y:S01]  /*3330*/  LDGSTS.E [R226+0x2008], desc[UR16][R152.64], P0 ;  /* 0x0200800098e27fae */ /* 0x000be20008121850 */
[----:B------:R-:W-:Y:S02]  /*3340*/  ISETP.GE.AND P5, PT, R242, UR12, PT ;  /* 0x0000000cf2007c0c */ /* 0x000fe4000bfa6270 */
[----:B------:R-:W-:Y:S02]  /*3350*/  SEL R203, RZ, UR6, P6 ;  /* 0x00000006ffcb7c07 */ /* 0x000fe4000b000000 */
[----:B------:R-:W-:-:S02]  /*3360*/  ISETP.GE.AND P2, PT, R204, UR12, PT ;  /* 0x0000000ccc007c0c */ /* 0x000fc4000bf46270 */
[----:B------:R-:W-:Y:S02]  /*3370*/  ISETP.NE.U32.AND P6, PT, R17, RZ, PT ;  /* 0x000000ff1100720c */ /* 0x000fe40003fc5070 */
[----:B------:R-:W-:Y:S02]  /*3380*/  LOP3.LUT R204, R0, 0x30, RZ, 0x3c, !PT ;  /* 0x0000003000cc7812 */ /* 0x000fe400078e3cff */
[----:B------:R-:W-:Y:S02]  /*3390*/  SEL R17, RZ, UR6, P5 ;  /* 0x00000006ff117c07 */ /* 0x000fe4000a800000 */
[----:B------:R-:W-:Y:S01]  /*33a0*/  ISETP.NE.U32.AND P5, PT, R203, RZ, PT ;  /* 0x000000ffcb00720c */ /* 0x000fe20003fa5070 */
[----:B------:R-:W-:Y:S01]  /*33b0*/  VIADD R218, R204, UR7 ;  /* 0x00000007ccda7c36 */ /* 0x000fe20008000000 */
[----:B------:R-:W-:Y:S02]  /*33c0*/  ISETP.NE.U32.AND P0, PT, R17, RZ, PT ;  /* 0x000000ff1100720c */ /* 0x000fe40003f05070 */
[----:B------:R-:W-:-:S02]  /*33d0*/  LOP3.LUT R17, R2, 0x12, RZ, 0xfc, !PT ;  /* 0x0000001202117812 */ /* 0x000fc400078efcff */
[----:B------:R5:W-:Y:S01]  /*33e0*/  LDGSTS.E [R218], desc[UR16][R172.64], P4 ;  /* 0x00000000acda7fae */ /* 0x000be2000a121850 */
[----:B------:R-:W-:Y:S02]  /*33f0*/  SEL R203, RZ, UR6, P2 ;  /* 0x00000006ffcb7c07 */ /* 0x000fe40009000000 */
[----:B------:R-:W-:Y:S01]  /*3400*/  ISETP.GE.AND P4, PT, R17, UR12, PT ;  /* 0x0000000c11007c0c */ /* 0x000fe2000bf86270 */
[----:B------:R5:W-:Y:S01]  /*3410*/  LDGSTS.E [R218+0x8], desc[UR16][R148.64], P6 ;  /* 0x0000800094da7fae */ /* 0x000be2000b121850 */
[----:B------:R-:W-:Y:S02]  /*3420*/  ISETP.GE.AND P6, PT, R241, UR12, PT ;  /* 0x0000000cf1007c0c */ /* 0x000fe4000bfc6270 */
[----:B------:R-:W-:Y:S01]  /*3430*/  LOP3.LUT R204, R2, 0x14, RZ, 0xfc, !PT ;  /* 0x0000001402cc7812 */ /* 0x000fe200078efcff */
[----:B------:R5:W-:Y:S01]  /*3440*/  LDGSTS.E [R218+0x2000], desc[UR16][R176.64], P5 ;  /* 0x02000000b0da7fae */ /* 0x000be2000a921850 */
[----:B------:R-:W-:Y:S02]  /*3450*/  SEL R17, RZ, UR6, P4 ;  /* 0x00000006ff117c07 */ /* 0x000fe4000a000000 */
[----:B------:R-:W-:Y:S01]  /*3460*/  ISETP.NE.U32.AND P2, PT, R203, RZ, PT ;  /* 0x000000ffcb00720c */ /* 0x000fe20003f45070 */
[----:B------:R5:W-:Y:S01]  /*3470*/  LDGSTS.E [R218+0x2008], desc[UR16][R168.64], P0 ;  /* 0x02008000a8da7fae */ /* 0x000be20008121850 */
[----:B------:R-:W-:-:S02]  /*3480*/  ISETP.GE.AND P4, PT, R240, UR12, PT ;  /* 0x0000000cf0007c0c */ /* 0x000fc4000bf86270 */
[----:B------:R-:W-:Y:S02]  /*3490*/  SEL R203, RZ, UR6, P6 ;  /* 0x00000006ffcb7c07 */ /* 0x000fe4000b000000 */
[----:B------:R-:W-:Y:S02]  /*34a0*/  ISETP.NE.U32.AND P6, PT, R17, RZ, PT ;  /* 0x000000ff1100720c */ /* 0x000fe40003fc5070 */
[----:B------:R-:W-:Y:S02]  /*34b0*/  ISETP.GE.AND P5, PT, R204, UR12, PT ;  /* 0x0000000ccc007c0c */ /* 0x000fe4000bfa6270 */
[----:B------:R-:W-:Y:S02]  /*34c0*/  LOP3.LUT R204, R0, 0x40, RZ, 0x3c, !PT ;  /* 0x0000004000cc7812 */ /* 0x000fe400078e3cff */
[----:B------:R-:W-:Y:S02]  /*34d0*/  SEL R17, RZ, UR6, P4 ;  /* 0x00000006ff117c07 */ /* 0x000fe4000a000000 */
[----:B------:R-:W-:Y:S01]  /*34e0*/  ISETP.NE.U32.AND P4, PT, R203, RZ, PT ;  /* 0x000000ffcb00720c */ /* 0x000fe20003f85070 */
[----:B------:R-:W-:Y:S01]  /*34f0*/  VIADD R208, R204, UR7 ;  /* 0x00000007ccd07c36 */ /* 0x000fe20008000000 */
[----:B------:R-:W-:-:S02]  /*3500*/  ISETP.NE.U32.AND P0, PT, R17, RZ, PT ;  /* 0x000000ff1100720c */ /* 0x000fc40003f05070 */
[C---:B------:R-:W-:Y:S02]  /*3510*/  LOP3.LUT R17, R2.reuse, 0x16, RZ, 0xfc, !PT ;  /* 0x0000001602117812 */ /* 0x040fe400078efcff */
[----:B------:R-:W-:Y:S01]  /*3520*/  SEL R203, RZ, UR6, P5 ;  /* 0x00000006ffcb7c07 */ /* 0x000fe2000a800000 */
[----:B------:R5:W-:Y:S01]  /*3530*/  LDGSTS.E [R208], desc[UR16][R120.64], P2 ;  /* 0x0000000078d07fae */ /* 0x000be20009121850 */
[----:B------:R-:W-:Y:S02]  /*3540*/  ISETP.GE.AND P2, PT, R17, UR12, PT ;  /* 0x0000000c11007c0c */ /* 0x000fe4000bf46270 */
[----:B------:R-:W-:Y:S01]  /*3550*/  ISETP.NE.U32.AND P5, PT, R203, RZ, PT ;  /* 0x000000ffcb00720c */ /* 0x000fe20003fa5070 */
[----:B------:R5:W-:Y:S01]  /*3560*/  LDGSTS.E [R208+0x8], desc[UR16][R140.64], P6 ;  /* 0x000080008cd07fae */ /* 0x000be2000b121850 */
[----:B------:R-:W-:Y:S02]  /*3570*/  ISETP.GE.AND P6, PT, R239, UR12, PT ;  /* 0x0000000cef007c0c */ /* 0x000fe4000bfc6270 */
[----:B------:R-:W-:Y:S01]  /*3580*/  LOP3.LUT R204, R2, 0x18, RZ, 0xfc, !PT ;  /* 0x0000001802cc7812 */ /* 0x000fe200078efcff */
[----:B------:R5:W-:Y:S01]  /*3590*/  LDGSTS.E [R208+0x2000], desc[UR16][R174.64], P4 ;  /* 0x02000000aed07fae */ /* 0x000be2000a121850 */
[----:B------:R-:W-:-:S02]  /*35a0*/  SEL R203, RZ, UR6, P2 ;  /* 0x00000006ffcb7c07 */ /* 0x000fc40009000000 */
[----:B------:R-:W-:Y:S01]  /*35b0*/  ISETP.GE.AND P2, PT, R238, UR12, PT ;  /* 0x0000000cee007c0c */ /* 0x000fe2000bf46270 */
[----:B------:R5:W-:Y:S01]  /*35c0*/  LDGSTS.E [R208+0x2008], desc[UR16][R170.64], P0 ;  /* 0x02008000aad07fae */ /* 0x000be20008121850 */
[----:B------:R-:W-:Y:S02]  /*35d0*/  SEL R17, RZ, UR6, P6 ;  /* 0x00000006ff117c07 */ /* 0x000fe4000b000000 */
[----:B------:R-:W-:Y:S02]  /*35e0*/  ISETP.GE.AND P6, PT, R204, UR12, PT ;  /* 0x0000000ccc007c0c */ /* 0x000fe4000bfc6270 */
[----:B------:R-:W-:Y:S02]  /*35f0*/  ISETP.NE.U32.AND P4, PT, R203, RZ, PT ;  /* 0x000000ffcb00720c */ /* 0x000fe40003f85070 */
[----:B------:R-:W-:Y:S02]  /*3600*/  SEL R203, RZ, UR6, P2 ;  /* 0x00000006ffcb7c07 */ /* 0x000fe40009000000 */
[----:B------:R-:W-:-:S02]  /*3610*/  LOP3.LUT R204, R0, 0x50, RZ, 0x3c, !PT ;  /* 0x0000005000cc7812 */ /* 0x000fc400078e3cff */
[----:B------:R-:W-:Y:S02]  /*3620*/  ISETP.NE.U32.AND P2, PT, R17, RZ, PT ;  /* 0x000000ff1100720c */ /* 0x000fe40003f45070 */
[----:B------:R-:W-:Y:S01]  /*3630*/  SEL R17, RZ, UR6, P6 ;  /* 0x00000006ff117c07 */ /* 0x000fe2000b000000 */
[----:B------:R-:W-:Y:S01]  /*3640*/  VIADD R209, R204, UR7 ;  /* 0x00000007ccd17c36 */ /* 0x000fe20008000000 */
[----:B------:R-:W-:Y:S02]  /*3650*/  ISETP.NE.U32.AND P0, PT, R203, RZ, PT ;  /* 0x000000ffcb00720c */ /* 0x000fe40003f05070 */
[----:B------:R-:W-:Y:S02]  /*3660*/  ISETP.NE.U32.AND P6, PT, R17, RZ, PT ;  /* 0x000000ff1100720c */ /* 0x000fe40003fc5070 */
[C---:B------:R-:W-:Y:S01]  /*3670*/  LOP3.LUT R17, R2.reuse, 0x1a, RZ, 0xfc, !PT ;  /* 0x0000001a02117812 */ /* 0x040fe200078efcff */
[----:B------:R5:W-:Y:S01]  /*3680*/  LDGSTS.E [R209], desc[UR16][R154.64], P5 ;  /* 0x000000009ad17fae */ /* 0x000be2000a921850 */
[----:B------:R-:W-:-:S02]  /*3690*/  LOP3.LUT R204, R2, 0x1c, RZ, 0xfc, !PT ;  /* 0x0000001c02cc7812 */ /* 0x000fc400078efcff */
[----:B------:R-:W-:Y:S01]  /*36a0*/  ISETP.GE.AND P5, PT, R17, UR12, PT ;  /* 0x0000000c11007c0c */ /* 0x000fe2000bfa6270 */
[----:B------:R5:W-:Y:S01]  /*36b0*/  LDGSTS.E [R209+0x8], desc[UR16][R150.64], P4 ;  /* 0x0000800096d17fae */ /* 0x000be2000a121850 */
[----:B------:R-:W-:Y:S02]  /*36c0*/  ISETP.GE.AND P4, PT, R237, UR12, PT ;  /* 0x0000000ced007c0c */ /* 0x000fe4000bf86270 */
[----:B------:R-:W-:Y:S01]  /*36d0*/  SEL R203, RZ, UR6, P5 ;  /* 0x00000006ffcb7c07 */ /* 0x000fe2000a800000 */
[----:B------:R5:W-:Y:S01]  /*36e0*/  LDGSTS.E [R209+0x2000], desc[UR16][R146.64], P2 ;  /* 0x0200000092d17fae */ /* 0x000be20009121850 */
[----:B------:R-:W-:Y:S02]  /*36f0*/  ISETP.GE.AND P5, PT, R235, UR12, PT ;  /* 0x0000000ceb007c0c */ /* 0x000fe4000bfa6270 */
[----:B------:R-:W-:Y:S01]  /*3700*/  SEL R17, RZ, UR6, P4 ;  /* 0x00000006ff117c07 */ /* 0x000fe2000a000000 */
[----:B------:R5:W-:Y:S01]  /*3710*/  LDGSTS.E [R209+0x2008], desc[UR16][R142.64], P0 ;  /* 0x020080008ed17fae */ /* 0x000be20008121850 */
[----:B------:R-:W-:-:S02]  /*3720*/  ISETP.NE.U32.AND P4, PT, R203, RZ, PT ;  /* 0x000000ffcb00720c */ /* 0x000fc40003f85070 */
[----:B------:R-:W-:Y:S02]  /*3730*/  ISETP.GE.AND P2, PT, R204, UR12, PT ;  /* 0x0000000ccc007c0c */ /* 0x000fe4000bf46270 */
[----:B------:R-:W-:Y:S02]  /*3740*/  SEL R203, RZ, UR6, P5 ;  /* 0x00000006ffcb7c07 */ /* 0x000fe4000a800000 */
[----:B------:R-:W-:Y:S02]  /*3750*/  LOP3.LUT R204, R0, 0x60, RZ, 0x3c, !PT ;  /* 0x0000006000cc7812 */ /* 0x000fe400078e3cff */
[----:B------:R-:W-:Y:S02]  /*3760*/  ISETP.NE.U32.AND P5, PT, R17, RZ, PT ;  /* 0x000000ff1100720c */ /* 0x000fe40003fa5070 */
[----:B------:R-:W-:Y:S01]  /*3770*/  SEL R17, RZ, UR6, P2 ;  /* 0x00000006ff117c07 */ /* 0x000fe20009000000 */
[----:B------:R-:W-:Y:S01]  /*3780*/  VIADD R210, R204, UR7 ;  /* 0x00000007ccd27c36 */ /* 0x000fe20008000000 */
[----:B------:R-:W-:-:S02]  /*3790*/  LOP3.LUT R204, R2, 0x1e, RZ, 0xfc, !PT ;  /* 0x0000001e02cc7812 */ /* 0x000fc400078efcff */
[----:B------:R-:W-:Y:S02]  /*37a0*/  ISETP.NE.U32.AND P0, PT, R17, RZ, PT ;  /* 0x000000ff1100720c */ /* 0x000fe40003f05070 */
[----:B------:R-:W-:Y:S01]  /*37b0*/  ISETP.NE.U32.AND P2, PT, R203, RZ, PT ;  /* 0x000000ffcb00720c */ /* 0x000fe20003f45070 */
[----:B------:R5:W-:Y:S01]  /*37c0*/  LDGSTS.E [R210], desc[UR16][R136.64], P6 ;  /* 0x0000000088d27fae */ /* 0x000be2000b121850 */
[C---:B------:R-:W-:Y:S02]  /*37d0*/  LOP3.LUT R17, R2.reuse, 0x3c, RZ, 0xfc, !PT ;  /* 0x0000003c02117812 */ /* 0x040fe400078efcff */
[----:B------:R-:W-:Y:S01]  /*37e0*/  LOP3.LUT R203, R2, 0x3e, RZ, 0xfc, !PT ;  /* 0x0000003e02cb7812 */ /* 0x000fe200078efcff */
[----:B------:R5:W-:Y:S01]  /*37f0*/  LDGSTS.E [R210+0x8], desc[UR16][R132.64], P4 ;  /* 0x0000800084d27fae */ /* 0x000be2000a121850 */
[----:B------:R-:W-:Y:S02]  /*3800*/  ISETP.GE.AND P6, PT, R204, UR12, PT ;  /* 0x0000000ccc007c0c */ /* 0x000fe4000bfc6270 */
[----:B------:R-:W-:Y:S01]  /*3810*/  ISETP.GE.AND P4, PT, R17, UR12, PT ;  /* 0x0000000c11007c0c */ /* 0x000fe2000bf86270 */
[----:B------:R5:W-:Y:S01]  /*3820*/  LDGSTS.E [R210+0x2000], desc[UR16][R130.64], P5 ;  /* 0x0200000082d27fae */ /* 0x000be2000a921850 */
[----:B------:R-:W-:-:S02]  /*3830*/  SEL R17, RZ, UR6, P6 ;  /* 0x00000006ff117c07 */ /* 0x000fc4000b000000 */
[----:B------:R-:W-:Y:S01]  /*3840*/  ISETP.GE.AND P5, PT, R203, UR12, PT ;  /* 0x0000000ccb007c0c */ /* 0x000fe2000bfa6270 */
[----:B------:R5:W-:Y:S01]  /*3850*/  LDGSTS.E [R210+0x2008], desc[UR16][R126.64], P2 ;  /* 0x020080007ed27fae */ /* 0x000be20009121850 */
[----:B------:R-:W-:Y:S02]  /*3860*/  ISETP.GE.AND P6, PT, R2, UR8, PT ;  /* 0x0000000802007c0c */ /* 0x000fe4000bfc6270 */
[----:B------:R-:W-:Y:S02]  /*3870*/  SEL R204, RZ, UR6, P4 ;  /* 0x00000006ffcc7c07 */ /* 0x000fe4000a000000 */
[----:B------:R-:W-:Y:S02]  /*3880*/  LOP3.LUT R205, R0, 0x70, RZ, 0x3c, !PT ;  /* 0x0000007000cd7812 */ /* 0x000fe400078e3cff */
[----:B------:R-:W-:Y:S02]  /*3890*/  ISETP.NE.U32.AND P4, PT, R17, RZ, PT ;  /* 0x000000ff1100720c */ /* 0x000fe40003f85070 */
[----:B------:R-:W-:-:S02]  /*38a0*/  SEL R203, RZ, UR6, P5 ;  /* 0x00000006ffcb7c07 */ /* 0x000fc4000a800000 */
[----:B------:R-:W-:Y:S02]  /*38b0*/  PLOP3.LUT P5, PT, PT, PT, UP0, 0x80, 0x0 ;  /* 0x000000000000781c */ /* 0x000fe40003faf008 */
[----:B------:R-:W-:Y:S02]  /*38c0*/  SEL R17, RZ, 0x4, P6 ;  /* 0x00000004ff117807 */ /* 0x000fe40003000000 */
[----:B------:R-:W-:Y:S01]  /*38d0*/  ISETP.GE.AND P6, PT, R207, UR8, PT ;  /* 0x00000008cf007c0c */ /* 0x000fe2000bfc6270 */
[----:B------:R-:W-:Y:S01]  /*38e0*/  VIADD R207, R205, UR7 ;  /* 0x00000007cdcf7c36 */ /* 0x000fe20008000000 */
[----:B------:R-:W-:Y:S02]  /*38f0*/  ISETP.NE.U32.AND P2, PT, R204, RZ, PT ;  /* 0x000000ffcc00720c */ /* 0x000fe40003f45070 */
[----:B------:R-:W-:Y:S02]  /*3900*/  SEL R17, R17, RZ, P5 ;  /* 0x000000ff11117207 */ /* 0x000fe40002800000 */
[----:B------:R-:W-:Y:S01]  /*3910*/  PLOP3.LUT P5, PT, PT, PT, UP0, 0x80, 0x0 ;  /* 0x000000000000781c */ /* 0x000fe20003faf008 */
[----:B------:R5:W-:Y:S01]  /*3920*/  LDGSTS.E [R207], desc[UR16][R124.64], P0 ;  /* 0x000000007ccf7fae */ /* 0x000be20008121850 */
[----:B------:R-:W-:-:S02]  /*3930*/  SEL R204, RZ, 0x4, P6 ;  /* 0x00000004ffcc7807 */ /* 0x000fc40003000000 */
[----:B------:R-:W-:Y:S01]  /*3940*/  ISETP.GE.AND P6, PT, R251, UR8, PT ;  /* 0x00000008fb007c0c */ /* 0x000fe2000bfc6270 */
[----:B------:R5:W-:Y:S01]  /*3950*/  LDGSTS.E [R207+0x8], desc[UR16][R122.64], P4 ;  /* 0x000080007acf7fae */ /* 0x000be2000a121850 */
[----:B------:R-:W-:Y:S02]  /*3960*/  ISETP.NE.U32.AND P0, PT, R203, RZ, PT ;  /* 0x000000ffcb00720c */ /* 0x000fe40003f05070 */
[----:B------:R-:W-:Y:S01]  /*3970*/  SEL R204, R204, RZ, P5 ;  /* 0x000000ffcccc7207 */ /* 0x000fe20002800000 */
[----:B------:R5:W-:Y:S01]  /*3980*/  LDGSTS.E [R207+0x2000], desc[UR16][R18.64], P2 ;  /* 0x0200000012cf7fae */ /* 0x000be20009121850 */
[----:B------:R-:W-:Y:S02]  /*3990*/  PLOP3.LUT P5, PT, PT, PT, UP0, 0x80, 0x0 ;  /* 0x000000000000781c */ /* 0x000fe40003faf008 */
[----:B------:R-:W-:Y:S02]  /*39a0*/  SEL R203, RZ, 0x4, P6 ;  /* 0x00000004ffcb7807 */ /* 0x000fe40003000000 */
[----:B------:R-:W-:-:S02]  /*39b0*/  ISETP.GE.AND P6, PT, R248, UR8, PT ;  /* 0x00000008f8007c0c */ /* 0x000fc4000bfc6270 */
[----:B------:R-:W-:Y:S02]  /*39c0*/  ISETP.NE.U32.AND P4, PT, R17, RZ, PT ;  /* 0x000000ff1100720c */ /* 0x000fe40003f85070 */
[----:B------:R-:W-:Y:S01]  /*39d0*/  SEL R203, R203, RZ, P5 ;  /* 0x000000ffcbcb7207 */ /* 0x000fe20002800000 */
[----:B------:R5:W-:Y:S01]  /*39e0*/  LDGSTS.E [R207+0x2008], desc[UR16][R20.64], P0 ;  /* 0x0200800014cf7fae */ /* 0x000be20008121850 */
[----:B------:R-:W-:Y:S02]  /*39f0*/  PLOP3.LUT P5, PT, PT, PT, UP0, 0x80, 0x0 ;  /* 0x000000000000781c */ /* 0x000fe40003faf008 */
[----:B------:R-:W-:Y:S01]  /*3a00*/  SEL R17, RZ, 0x4, P6 ;  /* 0x00000004ff117807 */ /* 0x000fe20003000000 */
[----:B------:R-:W0:Y:S01]  /*3a10*/  LDGDEPBAR ;  /* 0x00000000000079af */ /* 0x000e220000000000 */
[----:B------:R-:W-:Y:S02]  /*3a20*/  LOP3.LUT R205, R3, 0x20, RZ, 0x3c, !PT ;  /* 0x0000002003cd7812 */ /* 0x000fe400078e3cff */
[----:B------:R-:W-:-:S02]  /*3a30*/  SEL R17, R17, RZ, P5 ;  /* 0x000000ff11117207 */ /* 0x000fc40002800000 */
[----:B------:R-:W-:Y:S01]  /*3a40*/  ISETP.GE.AND P5, PT, R206, UR8, PT ;  /* 0x00000008ce007c0c */ /* 0x000fe2000bfa6270 */
[----:B------:R-:W-:Y:S01]  /*3a50*/  VIADD R206, R3, UR7 ;  /* 0x0000000703ce7c36 */ /* 0x000fe20008000000 */
[----:B------:R-:W-:Y:S01]  /*3a60*/  ISETP.NE.U32.AND P6, PT, R204, RZ, PT ;  /* 0x000000ffcc00720c */ /* 0x000fe20003fc5070 */
[----:B------:R-:W-:Y:S01]  /*3a70*/  VIADD R205, R205, UR7 ;  /* 0x00000007cdcd7c36 */ /* 0x000fe20008000000 */
[----:B------:R-:W-:Y:S02]  /*3a80*/  LOP3.LUT R204, R3, 0x40, RZ, 0x3c, !PT ;  /* 0x0000004003cc7812 */ /* 0x000fe400078e3cff */
[----:B------:R-:W-:Y:S01]  /*3a90*/  LDGSTS.E [R206+0xc000], desc[UR16][R22.64], P3 ;  /* 0x0c00000016ce7fae */ /* 0x000fe20009921850 */
[----:B------:R-:W-:Y:S02]  /*3aa0*/  ISETP.NE.U32.AND P0, PT, R203, RZ, PT ;  /* 0x000000ffcb00720c */ /* 0x000fe40003f05070 */
[----:B------:R-:W-:Y:S01]  /*3ab0*/  VIADD R204, R204, UR7 ;  /* 0x00000007cccc7c36 */ /* 0x000fe20008000000 */
[----:B------:R-:W-:Y:S01]  /*3ac0*/  LDGSTS.E [R206+0xc400], desc[UR16][R30.64], P3 ;  /* 0x0c4000001ece7fae */ /* 0x000fe20009921850 */
[----:B------:R-:W-:-:S02]  /*3ad0*/  LOP3.LUT R203, R3, 0x60, RZ, 0x3c, !PT ;  /* 0x0000006003cb7812 */ /* 0x000fc400078e3cff */
[----:B------:R-:W-:Y:S01]  /*3ae0*/  ISETP.GE.AND P2, PT, R246, UR8, PT ;  /* 0x00000008f6007c0c */ /* 0x000fe2000bf46270 */
[----:B------:R-:W-:Y:S01]  /*3af0*/  LDGSTS.E [R206+0xc800], desc[UR16][R38.64], P3 ;  /* 0x0c80000026ce7fae */ /* 0x000fe20009921850 */
[----:B------:R-:W-:Y:S01]  /*3b00*/  SEL R246, RZ, 0x4, P5 ;  /* 0x00000004fff67807 */ /* 0x000fe20002800000 */
[----:B------:R-:W-:Y:S01]  /*3b10*/  VIADD R203, R203, UR7 ;  /* 0x00000007cbcb7c36 */ /* 0x000fe20008000000 */
[----:B------:R-:W-:Y:S01]  /*3b20*/  SEL R248, RZ, 0x4, P2 ;  /* 0x00000004fff87807 */ /* 0x000fe20001000000 */
[----:B------:R-:W-:Y:S01]  /*3b30*/  LDGSTS.E [R206+0xcc00], desc[UR16][R46.64], P3 ;  /* 0x0cc000002ece7fae */ /* 0x000fe20009921850 */
[----:B------:R-:W-:Y:S01]  /*3b40*/  ISETP.NE.U32.AND P2, PT, R17, RZ, PT ;  /* 0x000000ff1100720c */ /* 0x000fe20003f45070 */
[----:B------:R-:W-:Y:S01]  /*3b50*/  IMAD.SHL.U32 R17, R66, 0x40, RZ ;  /* 0x0000004042117824 */ /* 0x000fe200078e00ff */
[----:B------:R-:W-:Y:S01]  /*3b60*/  ISETP.GE.AND P5, PT, R250, UR8, PT ;  /* 0x00000008fa007c0c */ /* 0x000fe2000bfa6270 */
[----:B------:R-:W-:Y:S02]  /*3b70*/  LDGSTS.E [R206+0xd000], desc[UR16][R54.64], P3 ;  /* 0x0d00000036ce7fae */ /* 0x000fe40009921850 */
[C---:B-1----:R-:W-:Y:S01]  /*3b80*/  IMAD.WIDE R192, R17.reuse, 0x4, R192 ;  /* 0x0000000411c07825 */ /* 0x042fe200078e02c0 */
[----:B------:R-:W-:Y:S01]  /*3b90*/  SEL R252, RZ, 0x4, P5 ;  /* 0x00000004fffc7807 */ /* 0x000fe20002800000 */
[----:B------:R-:W-:Y:S01]  /*3ba0*/  LDGSTS.E [R206+0xd400], desc[UR16][R96.64], P3 ;  /* 0x0d40000060ce7fae */ /* 0x000fe20009921850 */
[----:B------:R-:W-:Y:S01]  /*3bb0*/  PLOP3.LUT P5, PT, PT, PT, UP0, 0x80, 0x0 ;  /* 0x000000000000781c */ /* 0x000fe20003faf008 */
[----:B--2---:R-:W-:-:S02]  /*3bc0*/  IMAD.WIDE R190, R17, 0x4, R190 ;  /* 0x0000000411be7825 */ /* 0x004fc400078e02be */
[----:B------:R-:W-:Y:S02]  /*3bd0*/  LDGSTS.E [R206+0xd800], desc[UR16][R104.64], P3 ;  /* 0x0d80000068ce7fae */ /* 0x000fe40009921850 */
[C---:B---3--:R-:W-:Y:S02]  /*3be0*/  IMAD.WIDE R188, R17.reuse, 0x4, R188 ;  /* 0x0000000411bc7825 */ /* 0x048fe400078e02bc */
[----:B------:R-:W-:Y:S02]  /*3bf0*/  LDGSTS.E [R206+0xdc00], desc[UR16][R112.64], P3 ;  /* 0x0dc0000070ce7fae */ /* 0x000fe40009921850 */
[C---:B----4-:R-:W-:Y:S02]  /*3c00*/  IMAD.WIDE R180, R17.reuse, 0x4, R180 ;  /* 0x0000000411b47825 */ /* 0x050fe400078e02b4 */
[----:B------:R-:W-:Y:S02]  /*3c10*/  LDGSTS.E [R205+0xc100], desc[UR16][R24.64], P3 ;  /* 0x0c10000018cd7fae */ /* 0x000fe40009921850 */
[----:B-----5:R-:W-:-:S02]  /*3c20*/  IMAD.WIDE R186, R17, 0x4, R186 ;  /* 0x0000000411ba7825 */ /* 0x020fc400078e02ba */
[----:B------:R-:W-:Y:S02]  /*3c30*/  LDGSTS.E [R205+0xc500], desc[UR16][R32.64], P3 ;  /* 0x0c50000020cd7fae */ /* 0x000fe40009921850 */
[C---:B------:R-:W-:Y:S02]  /*3c40*/  IMAD.WIDE R178, R17.reuse, 0x4, R178 ;  /* 0x0000000411b27825 */ /* 0x040fe400078e02b2 */
[----:B------:R-:W-:Y:S02]  /*3c50*/  LDGSTS.E [R205+0xc900], desc[UR16][R40.64], P3 ;  /* 0x0c90000028cd7fae */ /* 0x000fe40009921850 */
[C---:B------:R-:W-:Y:S02]  /*3c60*/  IMAD.WIDE R182, R17.reuse, 0x4, R182 ;  /* 0x0000000411b67825 */ /* 0x040fe400078e02b6 */
[----:B------:R-:W-:Y:S02]  /*3c70*/  LDGSTS.E [R205+0xcd00], desc[UR16][R48.64], P3 ;  /* 0x0cd0000030cd7fae */ /* 0x000fe40009921850 */
[----:B------:R-:W-:-:S02]  /*3c80*/  IMAD.WIDE R184, R17, 0x4, R184 ;  /* 0x0000000411b87825 */ /* 0x000fc400078e02b8 */
        /* <DEDUP_REMOVED lines=37> */
[----:B------:R-:W-:Y:S02]  /*3ee0*/  IMAD.WIDE R130, R17, 0x4, R130 ;  /* 0x0000000411827825 */ /* 0x000fe400078e0282 */
[----:B------:R-:W-:Y:S01]  /*3ef0*/  LDGSTS.E [R203+0xdf00], desc[UR16][R118.64], P3 ;  /* 0x0df0000076cb7fae */ /* 0x000fe20009921850 */
[----:B------:R-:W-:Y:S01]  /*3f00*/  ISETP.GE.AND P3, PT, R249, UR8, PT ;  /* 0x00000008f9007c0c */ /* 0x000fe2000bf66270 */
[C---:B------:R-:W-:Y:S02]  /*3f10*/  IMAD.WIDE R126, R17.reuse, 0x4, R126 ;  /* 0x00000004117e7825 */ /* 0x040fe400078e027e */
[----:B------:R-:W0:Y:S02]  /*3f20*/  LDGDEPBAR ;  /* 0x00000000000079af */ /* 0x000e240000000000 */
[C---:B------:R-:W-:Y:S01]  /*3f30*/  IMAD.WIDE R124, R17.reuse, 0x4, R124 ;  /* 0x00000004117c7825 */ /* 0x040fe200078e027c */
[----:B------:R-:W-:Y:S03]  /*3f40*/  BAR.SYNC.DEFER_BLOCKING 0x0 ;  /* 0x0000000000007b1d */ /* 0x000fe60000010000 */
[----:B------:R-:W-:-:S04]  /*3f50*/  IMAD.WIDE R122, R17, 0x4, R122 ;  /* 0x00000004117a7825 */ /* 0x000fc800078e027a */
[----:B------:R-:W-:-:S04]  /*3f60*/  IMAD.WIDE R18, R17, 0x4, R18 ;  /* 0x0000000411127825 */ /* 0x000fc800078e0212 */
[----:B------:R-:W-:Y:S01]  /*3f70*/  IMAD.WIDE R20, R17, 0x4, R20 ;  /* 0x0000000411147825 */ /* 0x000fe200078e0214 */
[----:B------:R-:W-:Y:S01]  /*3f80*/  @!PT LDS RZ, [RZ] ;  /* 0x00000000fffff984 */ /* 0x000fe20000000800 */
[----:B------:R-:W-:Y:S01]  /*3f90*/  @!PT LDS RZ, [RZ] ;  /* 0x00000000fffff984 */ /* 0x000fe20000000800 */
[----:B------:R-:W-:Y:S01]  /*3fa0*/  @!PT LDS RZ, [RZ] ;  /* 0x00000000fffff984 */ /* 0x000fe20000000800 */
[----:B------:R1:W-:Y:S01]  /*3fb0*/  LDGSTS.E [R243+0x4000], desc[UR16][R192.64], P4 ;  /* 0x04000000c0f37fae */ /* 0x0003e2000a121850 */
[----:B------:R-:W-:-:S03]  /*3fc0*/  PLOP3.LUT P4, PT, PT, PT, UP0, 0x80, 0x0 ;  /* 0x000000000000781c */ /* 0x000fc60003f8f008 */
[----:B------:R2:W-:Y:S04]  /*3fd0*/  LDGSTS.E [R243+0x4008], desc[UR16][R190.64], P6 ;  /* 0x04008000bef37fae */ /* 0x0005e8000b121850 */
[----:B------:R-:W-:Y:S01]  /*3fe0*/  LDGSTS.E [R243+0x6000], desc[UR16][R188.64], P0 ;  /* 0x06000000bcf37fae */ /* 0x000fe20008121850 */
[----:B-1----:R-:W-:-:S03]  /*3ff0*/  SEL R192, R248, RZ, P4 ;  /* 0x000000fff8c07207 */ /* 0x002fc60002000000 */
[----:B------:R1:W-:Y:S01]  /*4000*/  LDGSTS.E [R243+0x6008], desc[UR16][R180.64], P2 ;  /* 0x06008000b4f37fae */ /* 0x0003e20009121850 */
[----:B------:R-:W-:Y:S02]  /*4010*/  PLOP3.LUT P4, PT, PT, PT, UP0, 0x80, 0x0 ;  /* 0x000000000000781c */ /* 0x000fe40003f8f008 */
[----:B------:R-:W-:Y:S02]  /*4020*/  SEL R193, RZ, 0x4, P3 ;  /* 0x00000004ffc17807 */ /* 0x000fe40001800000 */
[----:B------:R-:W-:Y:S02]  /*4030*/  PLOP3.LUT P3, PT, PT, PT, UP0, 0x80, 0x0 ;  /* 0x000000000000781c */ /* 0x000fe40003f6f008 */
[----:B------:R-:W-:Y:S02]  /*4040*/  SEL R248, R252, RZ, P4 ;  /* 0x000000fffcf87207 */ /* 0x000fe40002000000 */
[----:B------:R-:W-:Y:S02]  /*4050*/  LOP3.LUT R252, R2, 0x8, RZ, 0xfc, !PT ;  /* 0x0000000802fc7812 */ /* 0x000fe400078efcff */
[----:B------:R-:W-:-:S02]  /*4060*/  SEL R251, R246, RZ, P3 ;  /* 0x000000fff6fb7207 */ /* 0x000fc40001800000 */
[----:B------:R-:W-:Y:S02]  /*4070*/  LOP3.LUT R246, R2, 0xa, RZ, 0xfc, !PT ;  /* 0x0000000a02f67812 */ /* 0x000fe400078efcff */
[----:B------:R-:W-:Y:S02]  /*4080*/  ISETP.GE.AND P3, PT, R252, UR8, PT ;  /* 0x00000008fc007c0c */ /* 0x000fe4000bf66270 */
[----:B------:R-:W-:Y:S02]  /*4090*/  ISETP.GE.AND P4, PT, R246, UR8, PT ;  /* 0x00000008f6007c0c */ /* 0x000fe4000bf86270 */
[----:B------:R-:W-:Y:S02]  /*40a0*/  SEL R246, RZ, 0x4, P3 ;  /* 0x00000004fff67807 */ /* 0x000fe40001800000 */
[----:B------:R-:W-:Y:S02]  /*40b0*/  PLOP3.LUT P3, PT, PT, PT, UP0, 0x80, 0x0 ;  /* 0x000000000000781c */ /* 0x000fe40003f6f008 */
[----:B------:R-:W-:-:S02]  /*40c0*/  SEL R252, RZ, 0x4, P4 ;  /* 0x00000004fffc7807 */ /* 0x000fc40002000000 */
[----:B------:R-:W-:Y:S02]  /*40d0*/  PLOP3.LUT P4, PT, PT, PT, UP0, 0x80, 0x0 ;  /* 0x000000000000781c */ /* 0x000fe40003f8f008 */
[----:B------:R-:W-:Y:S02]  /*40e0*/  SEL R246, R246, RZ, P3 ;  /* 0x000000fff6f67207 */ /* 0x000fe40001800000 */
[----:B------:R-:W-:Y:S02]  /*40f0*/  ISETP.NE.U32.AND P3, PT, R192, RZ, PT ;  /* 0x000000ffc000720c */ /* 0x000fe40003f65070 */
[----:B------:R-:W-:Y:S02]  /*4100*/  SEL R192, R252, RZ, P4 ;  /* 0x000000fffcc07207 */ /* 0x000fe40002000000 */
[----:B------:R-:W-:Y:S02]  /*4110*/  ISETP.NE.U32.AND P4, PT, R251, RZ, PT ;  /* 0x000000fffb00720c */ /* 0x000fe40003f85070 */
[----:B------:R-:W-:-:S02]  /*4120*/  SEL R193, R193, RZ, P5 ;  /* 0x000000ffc1c17207 */ /* 0x000fc40002800000 */
[----:B------:R-:W-:Y:S02]  /*4130*/  ISETP.NE.U32.AND P5, PT, R248, RZ, PT ;  /* 0x000000fff800720c */ /* 0x000fe40003fa5070 */
[C---:B------:R-:W-:Y:S02]  /*4140*/  LOP3.LUT R251, R2.reuse, 0xc, RZ, 0xfc, !PT ;  /* 0x0000000c02fb7812 */ /* 0x040fe400078efcff */
[C---:B------:R-:W-:Y:S01]  /*4150*/  LOP3.LUT R252, R2.reuse, 0xe, RZ, 0xfc, !PT ;  /* 0x0000000e02fc7812 */ /* 0x040fe200078efcff */
[----:B------:R3:W-:Y:S01]  /*4160*/  LDGSTS.E [R236+0x4000], desc[UR16][R186.64], P3 ;  /* 0x04000000baec7fae */ /* 0x0007e20009921850 */
[----:B------:R-:W-:Y:S02]  /*4170*/  ISETP.GE.AND P3, PT, R251, UR8, PT ;  /* 0x00000008fb007c0c */ /* 0x000fe4000bf66270 */
[----:B--2---:R-:W-:Y:S01]  /*4180*/  LOP3.LUT R191, R2, 0x10, RZ, 0xfc, !PT ;  /* 0x0000001002bf7812 */ /* 0x004fe200078efcff */
[----:B------:R-:W-:Y:S01]  /*4190*/  LDGSTS.E [R236+0x4008], desc[UR16][R178.64], P4 ;  /* 0x04008000b2ec7fae */ /* 0x000fe2000a121850 */
[----:B------:R-:W-:-:S02]  /*41a0*/  ISETP.GE.AND P4, PT, R247, UR8, PT ;  /* 0x00000008f7007c0c */ /* 0x000fc4000bf86270 */
[----:B------:R-:W-:Y:S01]  /*41b0*/  ISETP.NE.U32.AND P0, PT, R246, RZ, PT ;  /* 0x000000fff600720c */ /* 0x000fe20003f05070 */
[----:B------:R-:W-:Y:S01]  /*41c0*/  LDGSTS.E [R236+0x6000], desc[UR16][R182.64], P5 ;  /* 0x06000000b6ec7fae */ /* 0x000fe2000a921850 */
[----:B------:R-:W-:Y:S02]  /*41d0*/  ISETP.GE.AND P5, PT, R252, UR8, PT ;  /* 0x00000008fc007c0c */ /* 0x000fe4000bfa6270 */
[----:B-1----:R-:W-:Y:S02]  /*41e0*/  SEL R181, RZ, 0x4, P4 ;  /* 0x00000004ffb57807 */ /* 0x002fe40002000000 */
[----:B------:R-:W-:Y:S02]  /*41f0*/  LOP3.LUT R252, R2, 0x12, RZ, 0xfc, !PT ;  /* 0x0000001202fc7812 */ /* 0x000fe400078efcff */
[----:B------:R-:W-:Y:S02]  /*4200*/  ISETP.GE.AND P4, PT, R244, UR8, PT ;  /* 0x00000008f4007c0c */ /* 0x000fe4000bf86270 */
[----:B------:R-:W-:-:S02]  /*4210*/  SEL R248, RZ, 0x4, P3 ;  /* 0x00000004fff87807 */ /* 0x000fc40001800000 */
[----:B------:R-:W-:Y:S02]  /*4220*/  SEL R246, RZ, 0x4, P5 ;  /* 0x00000004fff67807 */ /* 0x000fe40002800000 */
[----:B------:R-:W-:Y:S02]  /*4230*/  ISETP.NE.U32.AND P6, PT, R193, RZ, PT ;  /* 0x000000ffc100720c */ /* 0x000fe40003fc5070 */
[----:B------:R-:W-:Y:S02]  /*4240*/  ISETP.GE.AND P3, PT, R191, UR8, PT ;  /* 0x00000008bf007c0c */ /* 0x000fe4000bf66270 */
[----:B------:R-:W-:Y:S02]  /*4250*/  ISETP.GE.AND P5, PT, R252, UR8, PT ;  /* 0x00000008fc007c0c */ /* 0x000fe4000bfa6270 */
[----:B------:R-:W-:Y:S02]  /*4260*/  SEL R243, RZ, 0x4, P4 ;  /* 0x00000004fff37807 */ /* 0x000fe40002000000 */
[----:B------:R-:W-:-:S02]  /*4270*/  LOP3.LUT R191, R2, 0x14, RZ, 0xfc, !PT ;  /* 0x0000001402bf7812 */ /* 0x000fc400078efcff */
[----:B------:R-:W-:Y:S02]  /*4280*/  LOP3.LUT R252, R2, 0x16, RZ, 0xfc, !PT ;  /* 0x0000001602fc7812 */ /* 0x000fe400078efcff */
[----:B------:R-:W-:Y:S01]  /*4290*/  ISETP.GE.AND P4, PT, R241, UR8, PT ;  /* 0x00000008f1007c0c */ /* 0x000fe2000bf86270 */
[----:B------:R1:W-:Y:S01]  /*42a0*/  LDGSTS.E [R236+0x6008], desc[UR16][R184.64], P6 ;  /* 0x06008000b8ec7fae */ /* 0x0003e2000b121850 */
[----:B------:R-:W-:Y:S02]  /*42b0*/  ISETP.NE.U32.AND P2, PT, R192, RZ, PT ;  /* 0x000000ffc000720c */ /* 0x000fe40003f45070 */
[----:B------:R-:W-:Y:S01]  /*42c0*/  SEL R193, RZ, 0x4, P3 ;  /* 0x00000004ffc17807 */ /* 0x000fe20001800000 */
[----:B------:R-:W-:Y:S01]  /*42d0*/  LDGSTS.E [R226+0x4000], desc[UR16][R128.64], P0 ;  /* 0x0400000080e27fae */ /* 0x000fe20008121850 */
[----:B------:R-:W-:Y:S02]  /*42e0*/  SEL R192, RZ, 0x4, P5 ;  /* 0x00000004ffc07807 */ /* 0x000fe40002800000 */
[----:B------:R-:W-:-:S02]  /*42f0*/  ISETP.GE.AND P3, PT, R191, UR8, PT ;  /* 0x00000008bf007c0c */ /* 0x000fc4000bf66270 */
[----:B------:R-:W-:Y:S02]  /*4300*/  ISETP.GE.AND P5, PT, R252, UR8, PT ;  /* 0x00000008fc007c0c */ /* 0x000fe4000bfa6270 */
[----:B------:R-:W-:Y:S02]  /*4310*/  SEL R191, RZ, 0x4, P4 ;  /* 0x00000004ffbf7807 */ /* 0x000fe40002000000 */
[C---:B------:R-:W-:Y:S01]  /*4320*/  LOP3.LUT R252, R2.reuse, 0x18, RZ, 0xfc, !PT ;  /* 0x0000001802fc7812 */ /* 0x040fe200078efcff */
[----:B------:R-:W-:Y:S01]  /*4330*/  LDGSTS.E [R226+0x4008], desc[UR16][R134.64], P2 ;  /* 0x0400800086e27fae */ /* 0x000fe20009121850 */
[----:B------:R-:W-:Y:S02]  /*4340*/  ISETP.GE.AND P4, PT, R239, UR8, PT ;  /* 0x00000008ef007c0c */ /* 0x000fe4000bf86270 */
[----:B------:R-:W-:Y:S02]  /*4350*/  LOP3.LUT R180, R2, 0x1a, RZ, 0xfc, !PT ;  /* 0x0000001a02b47812 */ /* 0x000fe400078efcff */
[----:B------:R-:W-:-:S02]  /*4360*/  SEL R189, RZ, 0x4, P3 ;  /* 0x00000004ffbd7807 */ /* 0x000fc40001800000 */
[----:B------:R-:W-:Y:S02]  /*4370*/  SEL R188, RZ, 0x4, P5 ;  /* 0x00000004ffbc7807 */ /* 0x000fe40002800000 */
[----:B------:R-:W-:Y:S02]  /*4380*/  ISETP.GE.AND P3, PT, R238, UR8, PT ;  /* 0x00000008ee007c0c */ /* 0x000fe4000bf66270 */
[----:B------:R-:W-:Y:S02]  /*4390*/  ISETP.GE.AND P5, PT, R252, UR8, PT ;  /* 0x00000008fc007c0c */ /* 0x000fe4000bfa6270 */
[----:B---3--:R-:W-:Y:S02]  /*43a0*/  SEL R187, RZ, 0x4, P4 ;  /* 0x00000004ffbb7807 */ /* 0x008fe40002000000 */
[----:B------:R-:W-:Y:S02]  /*43b0*/  ISETP.GE.AND P4, PT, R180, UR8, PT ;  /* 0x00000008b4007c0c */ /* 0x000fe4000bf86270 */
[----:B------:R-:W-:-:S02]  /*43c0*/  LOP3.LUT R180, R2, 0x1c, RZ, 0xfc, !PT ;  /* 0x0000001c02b47812 */ /* 0x000fc400078efcff */
[----:B------:R-:W-:Y:S02]  /*43d0*/  SEL R186, RZ, 0x4, P3 ;  /* 0x00000004ffba7807 */ /* 0x000fe40001800000 */
[----:B-1----:R-:W-:Y:S02]  /*43e0*/  SEL R185, RZ, 0x4, P5 ;  /* 0x00000004ffb97807 */ /* 0x002fe40002800000 */
[----:B------:R-:W-:Y:S02]  /*43f0*/  ISETP.GE.AND P3, PT, R235, UR8, PT ;  /* 0x00000008eb007c0c */ /* 0x000fe4000bf66270 */
[----:B------:R-:W-:Y:S02]  /*4400*/  PLOP3.LUT P5, PT, PT, PT, UP0, 0x80, 0x0 ;  /* 0x000000000000781c */ /* 0x000fe40003faf008 */
[----:B------:R-:W-:Y:S02]  /*4410*/  SEL R184, RZ, 0x4, P4 ;  /* 0x00000004ffb87807 */ /* 0x000fe40002000000 */
[----:B------:R-:W-:-:S02]  /*4420*/  LOP3.LUT R178, R2, 0x1e, RZ, 0xfc, !PT ;  /* 0x0000001e02b27812 */ /* 0x000fc400078efcff */
[----:B------:R-:W-:Y:S02]  /*4430*/  LOP3.LUT R179, R2, 0x3c, RZ, 0xfc, !PT ;  /* 0x0000003c02b37812 */ /* 0x000fe400078efcff */
[----:B------:R-:W-:Y:S02]  /*4440*/  ISETP.GE.AND P4, PT, R180, UR8, PT ;  /* 0x00000008b4007c0c */ /* 0x000fe4000bf86270 */
[----:B------:R-:W-:Y:S02]  /*4450*/  ISETP.GE.AND P6, PT, R245, UR8, PT ;  /* 0x00000008f5007c0c */ /* 0x000fe4000bfc6270 */
[----:B------:R-:W-:Y:S02]  /*4460*/  SEL R180, RZ, 0x4, P3 ;  /* 0x00000004ffb47807 */ /* 0x000fe40001800000 */
[----:B------:R-:W-:Y:S02]  /*4470*/  SEL R181, R181, RZ, P5 ;  /* 0x000000ffb5b57207 */ /* 0x000fe40002800000 */
[----:B------:R-:W-:-:S02]  /*4480*/  ISETP.GE.AND P3, PT, R178, UR8, PT ;  /* 0x00000008b2007c0c */ /* 0x000fc4000bf66270 */
[----:B------:R-:W-:Y:S02]  /*4490*/  ISETP.GE.AND P5, PT, R179, UR8, PT ;  /* 0x00000008b3007c0c */ /* 0x000fe4000bfa6270 */
[----:B------:R-:W-:Y:S02]  /*44a0*/  SEL R178, RZ, 0x4, P4 ;  /* 0x00000004ffb27807 */ /* 0x000fe40002000000 */
[----:B------:R-:W-:Y:S02]  /*44b0*/  SEL R251, RZ, 0x4, P6 ;  /* 0x00000004fffb7807 */ /* 0x000fe40003000000 */
[----:B------:R-:W-:Y:S02]  /*44c0*/  PLOP3.LUT P4, PT, PT, PT, UP0, 0x80, 0x0 ;  /* 0x000000000000781c */ /* 0x000fe40003f8f008 */
[----:B------:R-:W-:Y:S02]  /*44d0*/  SEL R183, RZ, 0x4, P5 ;  /* 0x00000004ffb77807 */ /* 0x000fe40002800000 */
[----:B------:R-:W-:-:S02]  /*44e0*/  PLOP3.LUT P5, PT, PT, PT, UP0, 0x80, 0x0 ;  /* 0x000000000000781c */ /* 0x000fc40003faf008 */
[----:B------:R-:W-:Y:S02]  /*44f0*/  SEL R251, R251, RZ, P4 ;  /* 0x000000fffbfb7207 */ /* 0x000fe40002000000 */
[----:B------:R-:W-:Y:S02]  /*4500*/  PLOP3.LUT P4, PT, PT, PT, UP0, 0x80, 0x0 ;  /* 0x000000000000781c */ /* 0x000fe40003f8f008 */
[----:B------:R-:W-:Y:S02]  /*4510*/  ISETP.GE.AND P6, PT, R242, UR8, PT ;  /* 0x00000008f2007c0c */ /* 0x000fe4000bfc6270 */
[----:B------:R-:W-:Y:S02]  /*4520*/  SEL R248, R248, RZ, P5 ;  /* 0x000000fff8f87207 */ /* 0x000fe40002800000 */
[----:B------:R-:W-:Y:S02]  /*4530*/  PLOP3.LUT P5, PT, PT, PT, UP0, 0x80, 0x0 ;  /* 0x000000000000781c */ /* 0x000fe40003faf008 */
[----:B------:R-:W-:-:S02]  /*4540*/  SEL R246, R246, RZ, P4 ;  /* 0x000000fff6f67207 */ /* 0x000fc40002000000 */
[----:B------:R-:W-:Y:S02]  /*4550*/  SEL R236, RZ, 0x4, P6 ;  /* 0x00000004ffec7807 */ /* 0x000fe40003000000 */
[----:B------:R-:W-:Y:S02]  /*4560*/  PLOP3.LUT P4, PT, PT, PT, UP0, 0x80, 0x0 ;  /* 0x000000000000781c */ /* 0x000fe40003f8f008 */
[----:B------:R-:W-:Y:S02]  /*4570*/  SEL R243, R243, RZ, P5 ;  /* 0x000000fff3f37207 */ /* 0x000fe40002800000 */
[----:B------:R-:W-:Y:S02]  /*4580*/  PLOP3.LUT P5, PT, PT, PT, UP0, 0x80, 0x0 ;  /* 0x000000000000781c */ /* 0x000fe40003faf008 */
[----:B------:R-:W-:Y:S02]  /*4590*/  SEL R236, R236, RZ, P4 ;  /* 0x000000ffecec7207 */ /* 0x000fe40002000000 */
[----:B------:R-:W-:-:S02]  /*45a0*/  PLOP3.LUT P4, PT, PT, PT, UP0, 0x80, 0x0 ;  /* 0x000000000000781c */ /* 0x000fc40003f8f008 */
[----:B------:R-:W-:Y:S02]  /*45b0*/  ISETP.GE.AND P6, PT, R240, UR8, PT ;  /* 0x00000008f0007c0c */ /* 0x000fe4000bfc6270 */
[----:B------:R-:W-:Y:S02]  /*45c0*/  SEL R193, R193, RZ, P5 ;  /* 0x000000ffc1c17207 */ /* 0x000fe40002800000 */
[----:B------:R-:W-:Y:S02]  /*45d0*/  PLOP3.LUT P5, PT, PT, PT, UP0, 0x80, 0x0 ;  /* 0x000000000000781c */ /* 0x000fe40003faf008 */
[----:B------:R-:W-:Y:S02]  /*45e0*/  SEL R192, R192, RZ, P4 ;  /* 0x000000ffc0c07207 */ /* 0x000fe40002000000 */
[----:B------:R-:W-:Y:S02]  /*45f0*/  SEL R190, RZ, 0x4, P6 ;  /* 0x00000004ffbe7807 */ /* 0x000fe40003000000 */
[----:B------:R-:W-:-:S02]  /*4600*/  PLOP3.LUT P4, PT, PT, PT, UP0, 0x80, 0x0 ;  /* 0x000000000000781c */ /* 0x000fc40003f8f008 */
[----:B------:R-:W-:Y:S02]  /*4610*/  SEL R191, R191, RZ, P5 ;  /* 0x000000ffbfbf7207 */ /* 0x000fe40002800000 */
[----:B------:R-:W-:Y:S02]  /*4620*/  PLOP3.LUT P5, PT, PT, PT, UP0, 0x80, 0x0 ;  /* 0x000000000000781c */ /* 0x000fe40003faf008 */
[----:B------:R-:W-:Y:S02]  /*4630*/  SEL R190, R190, RZ, P4 ;  /* 0x000000ffbebe7207 */ /* 0x000fe40002000000 */
[----:B------:R-:W-:Y:S02]  /*4640*/  PLOP3.LUT P4, PT, PT, PT, UP0, 0x80, 0x0 ;  /* 0x000000000000781c */ /* 0x000fe40003f8f008 */
[----:B------:R-:W-:Y:S02]  /*4650*/  SEL R189, R189, RZ, P5 ;  /* 0x000000ffbdbd7207 */ /* 0x000fe40002800000 */
[----:B------:R-:W-:-:S02]  /*4660*/  PLOP3.LUT P5, PT, PT, PT, UP0, 0x80, 0x0 ;  /* 0x000000000000781c */ /* 0x000fc40003faf008 */
[----:B------:R-:W-:Y:S02]  /*4670*/  SEL R188, R188, RZ, P4 ;  /* 0x000000ffbcbc7207 */ /* 0x000fe40002000000 */
[----:B------:R-:W-:Y:S02]  /*4680*/  PLOP3.LUT P4, PT, PT, PT, UP0, 0x80, 0x0 ;  /* 0x000000000000781c */ /* 0x000fe40003f8f008 */
[----:B------:R-:W-:Y:S02]  /*4690*/  SEL R187, R187, RZ, P5 ;  /* 0x000000ffbbbb7207 */ /* 0x000fe40002800000 */
[----:B------:R-:W-:Y:S02]  /*46a0*/  PLOP3.LUT P5, PT, PT, PT, UP0, 0x80, 0x0 ;  /* 0x000000000000781c */ /* 0x000fe40003faf008 */
[----:B------:R-:W-:Y:S02]  /*46b0*/  ISETP.GE.AND P6, PT, R237, UR8, PT ;  /* 0x00000008ed007c0c */ /* 0x000fe4000bfc6270 */
[----:B------:R-:W-:-:S02]  /*46c0*/  SEL R186, R186, RZ, P4 ;  /* 0x000000ffbaba7207 */ /* 0x000fc40002000000 */
[----:B------:R-:W-:Y:S02]  /*46d0*/  PLOP3.LUT P4, PT, PT, PT, UP0, 0x80, 0x0 ;  /* 0x000000000000781c */ /* 0x000fe40003f8f008 */
[----:B------:R-:W-:Y:S02]  /*46e0*/  SEL R185, R185, RZ, P5 ;  /* 0x000000ffb9b97207 */ /* 0x000fe40002800000 */
[----:B------:R-:W-:Y:S02]  /*46f0*/  SEL R182, RZ, 0x4, P6 ;  /* 0x00000004ffb67807 */ /* 0x000fe40003000000 */
[----:B------:R-:W-:Y:S02]  /*4700*/  PLOP3.LUT P5, PT, PT, PT, UP0, 0x80, 0x0 ;  /* 0x000000000000781c */ /* 0x000fe40003faf008 */
[----:B------:R-:W-:Y:S02]  /*4710*/  SEL R179, RZ, 0x4, P3 ;  /* 0x00000004ffb37807 */ /* 0x000fe40001800000 */
[----:B------:R-:W-:-:S02]  /*4720*/  SEL R184, R184, RZ, P4 ;  /* 0x000000ffb8b87207 */ /* 0x000fc40002000000 */
[----:B------:R-:W-:Y:S02]  /*4730*/  ISETP.NE.U32.AND P3, PT, R181, RZ, PT ;  /* 0x000000ffb500720c */ /* 0x000fe40003f65070 */
[----:B------:R-:W-:Y:S02]  /*4740*/  PLOP3.LUT P4, PT, PT, PT, UP0, 0x80, 0x0 ;  /* 0x000000000000781c */ /* 0x000fe40003f8f008 */
[----:B------:R-:W-:Y:S02]  /*4750*/  LOP3.LUT R181, R2, 0x3e, RZ, 0xfc, !PT ;  /* 0x0000003e02b57812 */ /* 0x000fe400078efcff */
[----:B------:R-:W-:Y:S02]  /*4760*/  SEL R182, R182, RZ, P5 ;  /* 0x000000ffb6b67207 */ /* 0x000fe40002800000 */
[----:B------:R-:W-:Y:S02]  /*4770*/  PLOP3.LUT P5, PT, PT, PT, UP0, 0x80, 0x0 ;  /* 0x000000000000781c */ /* 0x000fe40003faf008 */
[----:B------:R-:W-:-:S02]  /*4780*/  SEL R180, R180, RZ, P4 ;  /* 0x000000ffb4b47207 */ /* 0x000fc40002000000 */
[----:B------:R-:W-:Y:S01]  /*4790*/  PLOP3.LUT P6, PT, PT, PT, UP0, 0x80, 0x0 ;  /* 0x000000000000781c */ /* 0x000fe20003fcf008 */
[----:B------:R-:W-:Y:S01]  /*47a0*/  LDGSTS.E [R226+0x6000], desc[UR16][R144.64], P3 ;  /* 0x0600000090e27fae */ /* 0x000fe20009921850 */
[----:B------:R-:W-:Y:S02]  /*47b0*/  ISETP.GE.AND P4, PT, R181, UR8, PT ;  /* 0x00000008b5007c0c */ /* 0x000fe4000bf86270 */
[----:B------:R-:W-:Y:S02]  /*47c0*/  SEL R178, R178, RZ, P5 ;  /* 0x000000ffb2b27207 */ /* 0x000fe40002800000 */
[----:B------:R-:W-:Y:S02]  /*47d0*/  SEL R179, R179, RZ, P6 ;  /* 0x000000ffb3b37207 */ /* 0x000fe40003000000 */
[----:B------:R-:W-:Y:S02]  /*47e0*/  PLOP3.LUT P5, PT, PT, PT, UP0, 0x80, 0x0 ;  /* 0x000000000000781c */ /* 0x000fe40003faf008 */
[----:B------:R-:W-:-:S02]  /*47f0*/  SEL R181, RZ, 0x4, P4 ;  /* 0x00000004ffb57807 */ /* 0x000fc40002000000 */
[----:B------:R-:W-:Y:S01]  /*4800*/  PLOP3.LUT P6, PT, PT, PT, UP0, 0x80, 0x0 ;  /* 0x000000000000781c */ /* 0x000fe20003fcf008 */
[----:B------:R-:W-:Y:S01]  /*4810*/  UISETP.GE.AND UP0, UPT, UR4, 0x40, UPT ;  /* 0x000000400400788c */ /* 0x000fe2000bf06270 */
[----:B------:R-:W-:Y:S02]  /*4820*/  SEL R183, R183, RZ, P5 ;  /* 0x000000ffb7b77207 */ /* 0x000fe40002800000 */
[----:B------:R-:W-:Y:S02]  /*4830*/  ISETP.NE.U32.AND P4, PT, R251, RZ, PT ;  /* 0x000000fffb00720c */ /* 0x000fe40003f85070 */
[----:B------:R-:W-:Y:S02]  /*4840*/  SEL R181, R181, RZ, P6 ;  /* 0x000000ffb5b57207 */ /* 0x000fe40003000000 */
[----:B------:R-:W-:Y:S02]  /*4850*/  ISETP.NE.U32.AND P5, PT, R248, RZ, PT ;  /* 0x000000fff800720c */ /* 0x000fe40003fa5070 */
[----:B------:R-:W-:-:S02]  /*4860*/  ISETP.NE.U32.AND P6, PT, R246, RZ, PT ;  /* 0x000000fff600720c */ /* 0x000fc40003fc5070 */
[----:B------:R-:W-:Y:S02]  /*4870*/  ISETP.NE.U32.AND P0, PT, R243, RZ, PT ;  /* 0x000000fff300720c */ /* 0x000fe40003f05070 */
[----:B------:R-:W-:Y:S02]  /*4880*/  ISETP.NE.U32.AND P2, PT, R236, RZ, PT ;  /* 0x000000ffec00720c */ /* 0x000fe40003f45070 */
[----:B------:R-:W-:Y:S01]  /*4890*/  ISETP.NE.U32.AND P3, PT, R193, RZ, PT ;  /* 0x000000ffc100720c */ /* 0x000fe20003f65070 */
[----:B------:R-:W-:Y:S01]  /*48a0*/  LDGSTS.E [R226+0x6008], desc[UR16][R152.64], P4 ;  /* 0x0600800098e27fae */ /* 0x000fe2000a121850 */
[----:B------:R-:W-:-:S03]  /*48b0*/  ISETP.NE.U32.AND P4, PT, R192, RZ, PT ;  /* 0x000000ffc000720c */ /* 0x000fc60003f85070 */
        /* <DEDUP_REMOVED lines=26> */
[----:B------:R1:W-:Y:S01]  /*4a60*/  LDGSTS.E [R210+0x4008], desc[UR16][R132.64], P6 ;  /* 0x0400800084d27fae */ /* 0x0003e2000b121850 */
[----:B------:R-:W-:-:S03]  /*4a70*/  ISETP.NE.U32.AND P6, PT, R181, RZ, PT ;  /* 0x000000ffb500720c */ /* 0x000fc60003fc5070 */
[----:B------:R-:W-:Y:S01]  /*4a80*/  LDGSTS.E [R210+0x6000], desc[UR16][R130.64], P0 ;  /* 0x0600000082d27fae */ /* 0x000fe20008121850 */
[----:B------:R-:W-:-:S03]  /*4a90*/  ISETP.GE.AND P0, PT, R232, R138, PT ;  /* 0x0000008ae800720c */ /* 0x000fc60003f06270 */
[----:B------:R-:W-:Y:S01]  /*4aa0*/  LDGSTS.E [R210+0x6008], desc[UR16][R126.64], P2 ;  /* 0x060080007ed27fae */ /* 0x000fe20009121850 */
[----:B-1----:R-:W-:-:S03]  /*4ab0*/  IMAD.SHL.U32 R133, R67, 0x40, RZ ;  /* 0x0000004043857824 */ /* 0x002fc600078e00ff */
[----:B------:R-:W-:Y:S01]  /*4ac0*/  LDGSTS.E [R207+0x4000], desc[UR16][R124.64], P3 ;  /* 0x040000007ccf7fae */ /* 0x000fe20009921850 */
[----:B------:R-:W-:-:S03]  /*4ad0*/  IMAD.WIDE R22, R133, 0x4, R22 ;  /* 0x0000000485167825 */ /* 0x000fc600078e0216 */
[----:B------:R-:W-:Y:S01]  /*4ae0*/  LDGSTS.E [R207+0x4008], desc[UR16][R122.64], P4 ;  /* 0x040080007acf7fae */ /* 0x000fe2000a121850 */
[----:B------:R-:W-:-:S03]  /*4af0*/  IMAD.WIDE R30, R133, 0x4, R30 ;  /* 0x00000004851e7825 */ /* 0x000fc600078e021e */
[----:B------:R-:W-:Y:S01]  /*4b00*/  LDGSTS.E [R207+0x6000], desc[UR16][R18.64], P5 ;  /* 0x0600000012cf7fae */ /* 0x000fe2000a921850 */
[----:B------:R-:W-:-:S03]  /*4b10*/  IMAD.WIDE R38, R133, 0x4, R38 ;  /* 0x0000000485267825 */ /* 0x000fc600078e0226 */
[----:B------:R-:W-:Y:S01]  /*4b20*/  LDGSTS.E [R207+0x6008], desc[UR16][R20.64], P6 ;  /* 0x0600800014cf7fae */ /* 0x000fe2000b121850 */
[----:B------:R-:W-:-:S03]  /*4b30*/  IMAD.WIDE R46, R133, 0x4, R46 ;  /* 0x00000004852e7825 */ /* 0x000fc600078e022e */
[----:B------:R-:W0:Y:S01]  /*4b40*/  LDGDEPBAR ;  /* 0x00000000000079af */ /* 0x000e220000000000 */
[----:B------:R-:W-:-:S03]  /*4b50*/  IMAD.WIDE R54, R133, 0x4, R54 ;  /* 0x0000000485367825 */ /* 0x000fc600078e0236 */
[----:B------:R-:W-:Y:S01]  /*4b60*/  LDGSTS.E [R206+0x10000], desc[UR16][R22.64], P1 ;  /* 0x1000000016ce7fae */ /* 0x000fe20008921850 */
[----:B------:R-:W-:-:S03]  /*4b70*/  IMAD.WIDE R96, R133, 0x4, R96 ;  /* 0x0000000485607825 */ /* 0x000fc600078e0260 */
[----:B------:R1:W-:Y:S01]  /*4b80*/  LDGSTS.E [R206+0x10400], desc[UR16][R30.64], P1 ;  /* 0x104000001ece7fae */ /* 0x0003e20008921850 */
[----:B------:R-:W-:-:S03]  /*4b90*/  IMAD.WIDE R104, R133, 0x4, R104 ;  /* 0x0000000485687825 */ /* 0x000fc600078e0268 */
[----:B------:R2:W-:Y:S01]  /*4ba0*/  LDGSTS.E [R206+0x10800], desc[UR16][R38.64], P1 ;  /* 0x1080000026ce7fae */ /* 0x0005e20008921850 */
[----:B------:R-:W-:-:S03]  /*4bb0*/  IMAD.WIDE R112, R133, 0x4, R112 ;  /* 0x0000000485707825 */ /* 0x000fc600078e0270 */
[----:B------:R3:W-:Y:S01]  /*4bc0*/  LDGSTS.E [R206+0x10c00], desc[UR16][R46.64], P1 ;  /* 0x10c000002ece7fae */ /* 0x0007e20008921850 */
[----:B------:R-:W-:-:S03]  /*4bd0*/  IMAD.WIDE R24, R133, 0x4, R24 ;  /* 0x0000000485187825 */ /* 0x000fc600078e0218 */
[----:B------:R4:W-:Y:S01]  /*4be0*/  LDGSTS.E [R206+0x11000], desc[UR16][R54.64], P1 ;  /* 0x1100000036ce7fae */ /* 0x0009e20008921850 */
[----:B-1----:R-:W-:Y:S01]  /*4bf0*/  CS2R R30, SRZ ;  /* 0x00000000001e7805 */ /* 0x002fe2000001ff00 */
[C---:B------:R-:W-:Y:S02]  /*4c00*/  IMAD.WIDE R32, R133.reuse, 0x4, R32 ;  /* 0x0000000485207825 */ /* 0x040fe400078e0220 */
[----:B------:R-:W-:Y:S01]  /*4c10*/  LDGSTS.E [R206+0x11400], desc[UR16][R96.64], P1 ;  /* 0x1140000060ce7fae */ /* 0x000fe20008921850 */
[----:B--2---:R-:W-:Y:S01]  /*4c20*/  CS2R R38, SRZ ;  /* 0x0000000000267805 */ /* 0x004fe2000001ff00 */
[C---:B------:R-:W-:Y:S02]  /*4c30*/  IMAD.WIDE R40, R133.reuse, 0x4, R40 ;  /* 0x0000000485287825 */ /* 0x040fe400078e0228 */
[----:B------:R-:W-:Y:S01]  /*4c40*/  LDGSTS.E [R206+0x11800], desc[UR16][R104.64], P1 ;  /* 0x1180000068ce7fae */ /* 0x000fe20008921850 */
[----:B---3--:R-:W-:Y:S01]  /*4c50*/  CS2R R46, SRZ ;  /* 0x00000000002e7805 */ /* 0x008fe2000001ff00 */
[----:B------:R-:W-:-:S02]  /*4c60*/  IMAD.WIDE R48, R133, 0x4, R48 ;  /* 0x0000000485307825 */ /* 0x000fc400078e0230 */
[----:B------:R-:W-:Y:S01]  /*4c70*/  LDGSTS.E [R206+0x11c00], desc[UR16][R112.64], P1 ;  /* 0x11c0000070ce7fae */ /* 0x000fe20008921850 */
[----:B----4-:R-:W-:Y:S01]  /*4c80*/  CS2R R54, SRZ ;  /* 0x0000000000367805 */ /* 0x010fe2000001ff00 */
[C---:B------:R-:W-:Y:S02]  /*4c90*/  IMAD.WIDE R56, R133.reuse, 0x4, R56 ;  /* 0x0000000485387825 */ /* 0x040fe400078e0238 */
[----:B------:R1:W-:Y:S02]  /*4ca0*/  LDGSTS.E [R205+0x10100], desc[UR16][R24.64], P1 ;  /* 0x1010000018cd7fae */ /* 0x0003e40008921850 */
[C---:B------:R-:W-:Y:S02]  /*4cb0*/  IMAD.WIDE R98, R133.reuse, 0x4, R98 ;  /* 0x0000000485627825 */ /* 0x040fe400078e0262 */
[----:B------:R2:W-:Y:S02]  /*4cc0*/  LDGSTS.E [R205+0x10500], desc[UR16][R32.64], P1 ;  /* 0x1050000020cd7fae */ /* 0x0005e40008921850 */
[----:B------:R-:W-:-:S02]  /*4cd0*/  IMAD.WIDE R106, R133, 0x4, R106 ;  /* 0x00000004856a7825 */ /* 0x000fc400078e026a */
[----:B------:R3:W-:Y:S02]  /*4ce0*/  LDGSTS.E [R205+0x10900], desc[UR16][R40.64], P1 ;  /* 0x1090000028cd7fae */ /* 0x0007e40008921850 */
[C---:B------:R-:W-:Y:S01]  /*4cf0*/  IMAD.WIDE R114, R133.reuse, 0x4, R114 ;  /* 0x0000000485727825 */ /* 0x040fe200078e0272 */
[----:B------:R-:W4:Y:S01]  /*4d00*/  S2R R170, SR_TID.X ;  /* 0x0000000000aa7919 */ /* 0x000f220000002100 */
[----:B-1----:R-:W-:Y:S02]  /*4d10*/  CS2R R24, SRZ ;  /* 0x0000000000187805 */ /* 0x002fe4000001ff00 */
[C---:B------:R-:W-:Y:S01]  /*4d20*/  IMAD.WIDE R26, R133.reuse, 0x4, R26 ;  /* 0x00000004851a7825 */ /* 0x040fe200078e021a */
[----:B------:R1:W-:Y:S01]  /*4d30*/  LDGSTS.E [R205+0x10d00], desc[UR16][R48.64], P1 ;  /* 0x10d0000030cd7fae */ /* 0x0003e20008921850 */
[----:B--2---:R-:W-:Y:S02]  /*4d40*/  CS2R R32, SRZ ;  /* 0x0000000000207805 */ /* 0x004fe4000001ff00 */
[----:B------:R-:W-:Y:S01]  /*4d50*/  IMAD.WIDE R34, R133, 0x4, R34 ;  /* 0x0000000485227825 */ /* 0x000fe200078e0222 */
[----:B------:R-:W-:Y:S01]  /*4d60*/  LDGSTS.E [R205+0x11100], desc[UR16][R56.64], P1 ;  /* 0x1110000038cd7fae */ /* 0x000fe20008921850 */
[----:B---3--:R-:W-:-:S02]  /*4d70*/  CS2R R40, SRZ ;  /* 0x0000000000287805 */ /* 0x008fc4000001ff00 */
[C---:B------:R-:W-:Y:S01]  /*4d80*/  IMAD.WIDE R42, R133.reuse, 0x4, R42 ;  /* 0x00000004852a7825 */ /* 0x040fe200078e022a */
[----:B------:R-:W-:Y:S03]  /*4d90*/  LDGSTS.E [R205+0x11500], desc[UR16][R98.64], P1 ;  /* 0x1150000062cd7fae */ /* 0x000fe60008921850 */
[C---:B------:R-:W-:Y:S01]  /*4da0*/  IMAD.WIDE R50, R133.reuse, 0x4, R50 ;  /* 0x0000000485327825 */ /* 0x040fe200078e0232 */
[----:B------:R-:W-:Y:S01]  /*4db0*/  LDGSTS.E [R205+0x11900], desc[UR16][R106.64], P1 ;  /* 0x119000006acd7fae */ /* 0x000fe20008921850 */
[----:B-1----:R-:W-:Y:S02]  /*4dc0*/  CS2R R48, SRZ ;  /* 0x0000000000307805 */ /* 0x002fe4000001ff00 */
[C---:B------:R-:W-:Y:S01]  /*4dd0*/  IMAD.WIDE R92, R133.reuse, 0x4, R92 ;  /* 0x00000004855c7825 */ /* 0x040fe200078e025c */
[----:B------:R-:W-:Y:S03]  /*4de0*/  LDGSTS.E [R205+0x11d00], desc[UR16][R114.64], P1 ;  /* 0x11d0000072cd7fae */ /* 0x000fe60008921850 */
[C---:B------:R-:W-:Y:S01]  /*4df0*/  IMAD.WIDE R100, R133.reuse, 0x4, R100 ;  /* 0x0000000485647825 */ /* 0x040fe200078e0264 */
[----:B------:R1:W-:Y:S03]  /*4e00*/  LDGSTS.E [R204+0x10200], desc[UR16][R26.64], P1 ;  /* 0x102000001acc7fae */ /* 0x0003e60008921850 */
[C---:B------:R-:W-:Y:S01]  /*4e10*/  IMAD.WIDE R108, R133.reuse, 0x4, R108 ;  /* 0x00000004856c7825 */ /* 0x040fe200078e026c */
[----:B------:R2:W-:Y:S03]  /*4e20*/  LDGSTS.E [R204+0x10600], desc[UR16][R34.64], P1 ;  /* 0x1060000022cc7fae */ /* 0x0005e60008921850 */
[C---:B------:R-:W-:Y:S01]  /*4e30*/  IMAD.WIDE R116, R133.reuse, 0x4, R116 ;  /* 0x0000000485747825 */ /* 0x040fe200078e0274 */
[----:B------:R3:W-:Y:S03]  /*4e40*/  LDGSTS.E [R204+0x10a00], desc[UR16][R42.64], P1 ;  /* 0x10a000002acc7fae */ /* 0x0007e60008921850 */
[----:B------:R-:W-:Y:S01]  /*4e50*/  IMAD.WIDE R28, R133, 0x4, R28 ;  /* 0x00000004851c7825 */ /* 0x000fe200078e021c */
[----:B------:R5:W-:Y:S01]  /*4e60*/  LDGSTS.E [R204+0x10e00], desc[UR16][R50.64], P1 ;  /* 0x10e0000032cc7fae */ /* 0x000be20008921850 */
[----:B-1----:R-:W-:-:S02]  /*4e70*/  CS2R R26, SRZ ;  /* 0x00000000001a7805 */ /* 0x002fc4000001ff00 */
[C---:B------:R-:W-:Y:S01]  /*4e80*/  IMAD.WIDE R36, R133.reuse, 0x4, R36 ;  /* 0x0000000485247825 */ /* 0x040fe200078e0224 */
[----:B------:R-:W-:Y:S01]  /*4e90*/  LDGSTS.E [R204+0x11200], desc[UR16][R92.64], P1 ;  /* 0x112000005ccc7fae */ /* 0x000fe20008921850 */
[----:B--2---:R-:W-:Y:S02]  /*4ea0*/  CS2R R34, SRZ ;  /* 0x0000000000227805 */ /* 0x004fe4000001ff00 */
[C---:B------:R-:W-:Y:S01]  /*4eb0*/  IMAD.WIDE R44, R133.reuse, 0x4, R44 ;  /* 0x00000004852c7825 */ /* 0x040fe200078e022c */
[----:B------:R-:W-:Y:S01]  /*4ec0*/  LDGSTS.E [R204+0x11600], desc[UR16][R100.64], P1 ;  /* 0x1160000064cc7fae */ /* 0x000fe20008921850 */
[----:B---3--:R-:W-:Y:S02]  /*4ed0*/  CS2R R42, SRZ ;  /* 0x00000000002a7805 */ /* 0x008fe4000001ff00 */
[----:B------:R-:W-:Y:S01]  /*4ee0*/  IMAD.WIDE R52, R133, 0x4, R52 ;  /* 0x0000000485347825 */ /* 0x000fe200078e0234 */
[----:B------:R-:W-:Y:S01]  /*4ef0*/  LDGSTS.E [R204+0x11a00], desc[UR16][R108.64], P1 ;  /* 0x11a000006ccc7fae */ /* 0x000fe20008921850 */
[----:B-----5:R-:W-:-:S02]  /*4f00*/  CS2R R50, SRZ ;  /* 0x0000000000327805 */ /* 0x020fc4000001ff00 */
[C---:B------:R-:W-:Y:S01]  /*4f10*/  IMAD.WIDE R94, R133.reuse, 0x4, R94 ;  /* 0x00000004855e7825 */ /* 0x040fe200078e025e */
[----:B------:R-:W-:Y:S03]  /*4f20*/  LDGSTS.E [R204+0x11e00], desc[UR16][R116.64], P1 ;  /* 0x11e0000074cc7fae */ /* 0x000fe60008921850 */
[C---:B------:R-:W-:Y:S01]  /*4f30*/  IMAD.WIDE R102, R133.reuse, 0x4, R102 ;  /* 0x0000000485667825 */ /* 0x040fe200078e0266 */
[----:B------:R1:W-:Y:S03]  /*4f40*/  LDGSTS.E [R203+0x10300], desc[UR16][R28.64], P1 ;  /* 0x103000001ccb7fae */ /* 0x0003e60008921850 */
[C---:B------:R-:W-:Y:S01]  /*4f50*/  IMAD.WIDE R110, R133.reuse, 0x4, R110 ;  /* 0x00000004856e7825 */ /* 0x040fe200078e026e */
[----:B------:R2:W-:Y:S03]  /*4f60*/  LDGSTS.E [R203+0x10700], desc[UR16][R36.64], P1 ;  /* 0x1070000024cb7fae */ /* 0x0005e60008921850 */
[----:B------:R-:W-:Y:S01]  /*4f70*/  IMAD.WIDE R118, R133, 0x4, R118 ;  /* 0x0000000485767825 */ /* 0x000fe200078e0276 */
[----:B------:R3:W-:Y:S03]  /*4f80*/  LDGSTS.E [R203+0x10b00], desc[UR16][R44.64], P1 ;  /* 0x10b000002ccb7fae */ /* 0x0007e60008921850 */
[C---:B----4-:R-:W-:Y:S01]  /*4f90*/  IMAD.SHL.U32 R169, R170.reuse, 0x8, RZ ;  /* 0x00000008aaa97824 */ /* 0x050fe200078e00ff */
[----:B------:R4:W-:Y:S01]  /*4fa0*/  LDGSTS.E [R203+0x10f00], desc[UR16][R52.64], P1 ;  /* 0x10f0000034cb7fae */ /* 0x0009e20008921850 */
[C---:B------:R-:W-:Y:S01]  /*4fb0*/  IMAD.SHL.U32 R168, R170.reuse, 0x80, RZ ;  /* 0x00000080aaa87824 */ /* 0x040fe200078e00ff */
[----:B-1----:R-:W-:Y:S01]  /*4fc0*/  CS2R R28, SRZ ;  /* 0x00000000001c7805 */ /* 0x002fe2000001ff00 */
[----:B------:R-:W-:Y:S01]  /*4fd0*/  IMAD.SHL.U32 R170, R170, 0x10, RZ ;  /* 0x00000010aaaa7824 */ /* 0x000fe200078e00ff */
[----:B------:R1:W-:Y:S01]  /*4fe0*/  LDGSTS.E [R203+0x11300], desc[UR16][R94.64], P1 ;  /* 0x113000005ecb7fae */ /* 0x0003e20008921850 */
[----:B--2---:R-:W-:-:S02]  /*4ff0*/  CS2R R36, SRZ ;  /* 0x0000000000247805 */ /* 0x004fc4000001ff00 */
[----:B------:R-:W-:Y:S01]  /*5000*/  LOP3.LUT R169, R169, 0x380, RZ, 0xc0, !PT ;  /* 0x00000380a9a97812 */ /* 0x000fe200078ec0ff */
[----:B------:R1:W-:Y:S01]  /*5010*/  LDGSTS.E [R203+0x11700], desc[UR16][R102.64], P1 ;  /* 0x1170000066cb7fae */ /* 0x0003e20008921850 */
[----:B---3--:R-:W-:Y:S02]  /*5020*/  CS2R R44, SRZ ;  /* 0x00000000002c7805 */ /* 0x008fe4000001ff00 */
[----:B------:R-:W-:Y:S01]  /*5030*/  LOP3.LUT R168, R168, 0x400, RZ, 0xc0, !PT ;  /* 0x00000400a8a87812 */ /* 0x000fe200078ec0ff */
[----:B------:R1:W-:Y:S01]  /*5040*/  LDGSTS.E [R203+0x11b00], desc[UR16][R110.64], P1 ;  /* 0x11b000006ecb7fae */ /* 0x0003e20008921850 */
[----:B----4-:R-:W-:-:S03]  /*5050*/  CS2R R52, SRZ ;  /* 0x0000000000347805 */ /* 0x010fc6000001ff00 */
[----:B------:R1:W-:Y:S01]  /*5060*/  LDGSTS.E [R203+0x11f00], desc[UR16][R118.64], P1 ;  /* 0x11f0000076cb7fae */ /* 0x0003e20008921850 */
[----:B------:R-:W-:-:S03]  /*5070*/  PLOP3.LUT P1, PT, PT, PT, UP0, 0x40, 0x0 ;  /* 0x000000000000781c */ /* 0x000fc60003f2e808 */
[----:B------:R-:W0:Y:S10]  /*5080*/  LDGDEPBAR ;  /* 0x00000000000079af */ /* 0x000e340000000000 */
[----:B-1----:R-:W-:Y:S05]  /*5090*/  @P1 BRA `(.L_x_0) ;  /* 0x0000002c00c81947 */ /* 0x002fea0003800000 */
[----:B------:R-:W-:Y:S01]  /*50a0*/  IMAD.SHL.U32 R121, R133, 0x8, RZ ;  /* 0x0000000885797824 */ /* 0x000fe200078e00ff */
[----:B------:R-:W-:Y:S01]  /*50b0*/  SHF.R.S32.HI R132, RZ, 0x1f, R133 ;  /* 0x0000001fff847819 */ /* 0x000fe20000011485 */
[----:B------:R-:W-:Y:S01]  /*50c0*/  USHF.R.S32.HI UR5, URZ, 0x1f, UR4 ;  /* 0x0000001f3f057899 */ /* 0x000fe20008011404 */
[----:B------:R-:W-:Y:S01]  /*50d0*/  SHF.R.S32.HI R27, RZ, 0x1f, R90 ;  /* 0x0000001fff1b7819 */ /* 0x000fe2000001145a */
[-C--:B------:R-:W-:Y:S01]  /*50e0*/  IMAD R154, R235, R66.reuse, RZ ;  /* 0x00000042eb9a7224 */ /* 0x080fe200078e02ff */
[----:B------:R-:W-:Y:S01]  /*50f0*/  SHF.L.U64.HI R44, R133, 0x3, R132 ;  /* 0x00000003852c7819 */ /* 0x000fe20000010284 */
[----:B------:R-:W-:Y:S01]  /*5100*/  ULEA.HI UR5, UR5, UR4, URZ, 0x6 ;  /* 0x0000000405057291 */ /* 0x000fe2000f8f303f */
[-C--:B------:R-:W-:Y:S01]  /*5110*/  LEA R67, P2, R90, R121.reuse, 0x2 ;  /* 0x000000795a437211 */ /* 0x080fe200078410ff */
[-C--:B------:R-:W-:Y:S01]  /*5120*/  IMAD R153, R237, R66.reuse, RZ ;  /* 0x00000042ed997224 */ /* 0x080fe200078e02ff */
[----:B------:R-:W-:Y:S01]  /*5130*/  SHF.R.S32.HI R28, RZ, 0x1f, R91 ;  /* 0x0000001fff1c7819 */ /* 0x000fe2000001145b */
[-C--:B------:R-:W-:Y:S01]  /*5140*/  IMAD R152, R238, R66.reuse, RZ ;  /* 0x00000042ee987224 */ /* 0x080fe200078e02ff */
[----:B------:R-:W-:Y:S01]  /*5150*/  SHF.R.S32.HI R26, RZ, 0x1f, R89 ;  /* 0x0000001fff1a7819 */ /* 0x000fe20000011459 */
[-C--:B------:R-:W-:Y:S01]  /*5160*/  IMAD R151, R239, R66.reuse, RZ ;  /* 0x00000042ef977224 */ /* 0x080fe200078e02ff */
[----:B------:R-:W-:Y:S01]  /*5170*/  SHF.R.S32.HI R25, RZ, 0x1f, R88 ;  /* 0x0000001fff197819 */ /* 0x000fe20000011458 */
[-C--:B------:R-:W-:Y:S01]  /*5180*/  IMAD R150, R240, R66.reuse, RZ ;  /* 0x00000042f0967224 */ /* 0x080fe200078e02ff */
[-C--:B------:R-:W-:Y:S01]  /*5190*/  LEA R131, P1, R91, R121.reuse, 0x2 ;  /* 0x000000795b837211 */ /* 0x080fe200078210ff */
[-C--:B------:R-:W-:Y:S01]  /*51a0*/  IMAD R149, R241, R66.reuse, RZ ;  /* 0x00000042f1957224 */ /* 0x080fe200078e02ff */
[-C--:B------:R-:W-:Y:S01]  /*51b0*/  LEA R39, P3, R89, R121.reuse, 0x2 ;  /* 0x0000007959277211 */ /* 0x080fe200078610ff */
[-C--:B------:R-:W-:Y:S01]  /*51c0*/  IMAD R148, R242, R66.reuse, RZ ;  /* 0x00000042f2947224 */ /* 0x080fe200078e02ff */
[----:B------:R-:W-:Y:S01]  /*51d0*/  LEA R38, P4, R88, R121, 0x2 ;  /* 0x0000007958267211 */ /* 0x000fe200078810ff */
[----:B------:R-:W-:Y:S01]  /*51e0*/  IMAD R147, R244, R66, RZ ;  /* 0x00000042f4937224 */ /* 0x000fe200078e02ff */
[----:B------:R-:W-:Y:S01]  /*51f0*/  LEA.HI.X R90, R90, R44, R27, 0x2, P2 ;  /* 0x0000002c5a5a7211 */ /* 0x000fe200010f141b */
[----:B------:R-:W-:Y:S01]  /*5200*/  IMAD R146, R245, R66, RZ ;  /* 0x00000042f5927224 */ /* 0x000fe200078e02ff */
[-C--:B------:R-:W-:Y:S01]  /*5210*/  LEA.HI.X R37, R91, R44.reuse, R28, 0x2, P1 ;  /* 0x0000002c5b257211 */ /* 0x080fe200008f141c */
[----:B------:R-:W-:Y:S01]  /*5220*/  USHF.R.S32.HI UR13, URZ, 0x6, UR5 ;  /* 0x000000063f0d7899 */ /* 0x000fe20008011405 */
[----:B------:R-:W-:-:S02]  /*5230*/  LEA.HI.X R33, R89, R44, R26, 0x2, P3 ;  /* 0x0000002c59217211 */ /* 0x000fc400018f141a */
[----:B------:R-:W-:Y:S02]  /*5240*/  CS2R R46, SRZ ;  /* 0x00000000002e7805 */ /* 0x000fe4000001ff00 */
[----:B------:R-:W-:Y:S02]  /*5250*/  LEA.HI.X R32, R88, R44, R25, 0x2, P4 ;  /* 0x0000002c58207211 */ /* 0x000fe400020f1419 */
[----:B------:R-:W-:Y:S02]  /*5260*/  CS2R R48, SRZ ;  /* 0x0000000000307805 */ /* 0x000fe4000001ff00 */
[----:B------:R-:W-:Y:S02]  /*5270*/  SHF.R.S32.HI R27, RZ, 0x1f, R86 ;  /* 0x0000001fff1b7819 */ /* 0x000fe40000011456 */
[----:B------:R-:W-:Y:S02]  /*5280*/  CS2R R50, SRZ ;  /* 0x0000000000327805 */ /* 0x000fe4000001ff00 */
[----:B------:R-:W-:-:S02]  /*5290*/  LEA R36, P2, R86, R121, 0x2 ;  /* 0x0000007956247211 */ /* 0x000fc400078410ff */
[----:B------:R-:W-:Y:S02]  /*52a0*/  CS2R R52, SRZ ;  /* 0x0000000000347805 */ /* 0x000fe4000001ff00 */
[----:B------:R-:W-:Y:S02]  /*52b0*/  SHF.R.S32.HI R30, RZ, 0x1f, R87 ;  /* 0x0000001fff1e7819 */ /* 0x000fe40000011457 */
[----:B------:R-:W-:Y:S02]  /*52c0*/  CS2R R54, SRZ ;  /* 0x0000000000367805 */ /* 0x000fe4000001ff00 */
[----:B------:R-:W-:Y:S01]  /*52d0*/  SHF.R.S32.HI R26, RZ, 0x1f, R85 ;  /* 0x0000001fff1a7819 */ /* 0x000fe20000011455 */
[----:B------:R-:W-:Y:S01]  /*52e0*/  UIADD3 UR12, UR12, -0x80, URZ ;  /* 0xffffff800c0c7890 */ /* 0x000fe2000fffe03f */
[----:B------:R-:W-:Y:S01]  /*52f0*/  SHF.R.S32.HI R25, RZ, 0x1f, R84 ;  /* 0x0000001fff197819 */ /* 0x000fe20000011454 */
[----:B------:R-:W-:Y:S01]  /*5300*/  UIADD3 UR18, UR13, -0x2, URZ ;  /* 0xfffffffe0d127890 */ /* 0x000fe2000fffe03f */
[-C--:B------:R-:W-:Y:S01]  /*5310*/  LEA R40, P1, R87, R121.reuse, 0x2 ;  /* 0x0000007957287211 */ /* 0x080fe200078210ff */
[----:B------:R-:W-:Y:S01]  /*5320*/  UMOV UR4, URZ ;  /* 0x0000003f00047c82 */ /* 0x000fe20008000000 */
[----:B------:R-:W-:-:S02]  /*5330*/  LEA R34, P3, R85, R121, 0x2 ;  /* 0x0000007955227211 */ /* 0x000fc400078610ff */
[----:B------:R-:W-:Y:S02]  /*5340*/  LEA R29, P4, R84, R121, 0x2 ;  /* 0x00000079541d7211 */ /* 0x000fe400078810ff */
[-C--:B------:R-:W-:Y:S02]  /*5350*/  LEA.HI.X R28, R86, R44.reuse, R27, 0x2, P2 ;  /* 0x0000002c561c7211 */ /* 0x080fe400010f141b */
[-C--:B------:R-:W-:Y:S02]  /*5360*/  LEA.HI.X R30, R87, R44.reuse, R30, 0x2, P1 ;  /* 0x0000002c571e7211 */ /* 0x080fe400008f141e */
[-C--:B------:R-:W-:Y:S02]  /*5370*/  LEA.HI.X R86, R85, R44.reuse, R26, 0x2, P3 ;  /* 0x0000002c55567211 */ /* 0x080fe400018f141a */
[----:B------:R-:W-:Y:S02]  /*5380*/  LEA.HI.X R88, R84, R44, R25, 0x2, P4 ;  /* 0x0000002c54587211 */ /* 0x000fe400020f1419 */
[----:B------:R-:W-:-:S02]  /*5390*/  SHF.R.S32.HI R42, RZ, 0x1f, R83 ;  /* 0x0000001fff2a7819 */ /* 0x000fc40000011453 */
[----:B------:R-:W-:Y:S02]  /*53a0*/  SHF.R.S32.HI R41, RZ, 0x1f, R82 ;  /* 0x0000001fff297819 */ /* 0x000fe40000011452 */
[----:B------:R-:W-:Y:S02]  /*53b0*/  SHF.R.S32.HI R94, RZ, 0x1f, R81 ;  /* 0x0000001fff5e7819 */ /* 0x000fe40000011451 */
[----:B------:R-:W-:Y:S02]  /*53c0*/  SHF.R.S32.HI R27, RZ, 0x1f, R80 ;  /* 0x0000001fff1b7819 */ /* 0x000fe40000011450 */
[-C--:B------:R-:W-:Y:S02]  /*53d0*/  LEA R35, P1, R83, R121.reuse, 0x2 ;  /* 0x0000007953237211 */ /* 0x080fe400078210ff */
[-C--:B------:R-:W-:Y:S02]  /*53e0*/  LEA R31, P2, R82, R121.reuse, 0x2 ;  /* 0x00000079521f7211 */ /* 0x080fe400078410ff */
        /* <DEDUP_REMOVED lines=45> */
[-C--:B------:R-:W-:Y:S02]  /*56c0*/  LEA R107, P1, R65, R121.reuse, 0x2 ;  /* 0x00000079416b7211 */ /* 0x080fe400078210ff */
[-C--:B------:R-:W-:Y:S02]  /*56d0*/  LEA R109, P2, R64, R121.reuse, 0x2 ;  /* 0x00000079406d7211 */ /* 0x080fe400078410ff */
[----:B------:R-:W-:Y:S02]  /*56e0*/  LEA R111, P3, R63, R121, 0x2 ;  /* 0x000000793f6f7211 */ /* 0x000fe400078610ff */
[----:B------:R-:W-:-:S02]  /*56f0*/  SHF.R.S32.HI R123, RZ, 0x1f, R62 ;  /* 0x0000001fff7b7819 */ /* 0x000fc4000001143e */
[-C--:B------:R-:W-:Y:S02]  /*5700*/  LEA R113, P4, R62, R121.reuse, 0x2 ;  /* 0x000000793e717211 */ /* 0x080fe400078810ff */
[-C--:B------:R-:W-:Y:S02]  /*5710*/  LEA.HI.X R122, R65, R44.reuse, R122, 0x2, P1 ;  /* 0x0000002c417a7211 */ /* 0x080fe400008f147a */
[-C--:B------:R-:W-:Y:S02]  /*5720*/  LEA.HI.X R124, R64, R44.reuse, R41, 0x2, P2 ;  /* 0x0000002c407c7211 */ /* 0x080fe400010f1429 */
[-C--:B------:R-:W-:Y:S02]  /*5730*/  LEA.HI.X R126, R63, R44.reuse, R126, 0x2, P3 ;  /* 0x0000002c3f7e7211 */ /* 0x080fe400018f147e */
[----:B------:R-:W-:Y:S02]  /*5740*/  LEA.HI.X R123, R62, R44, R123, 0x2, P4 ;  /* 0x0000002c3e7b7211 */ /* 0x000fe400020f147b */
[----:B------:R-:W-:-:S02]  /*5750*/  LEA R115, P1, R61, R121, 0x2 ;  /* 0x000000793d737211 */ /* 0x000fc400078210ff */
[-C--:B------:R-:W-:Y:S02]  /*5760*/  LEA R117, P2, R60, R121.reuse, 0x2 ;  /* 0x000000793c757211 */ /* 0x080fe400078410ff */
[CC--:B------:R-:W-:Y:S02]  /*5770*/  LEA R119, P3, R59.reuse, R121.reuse, 0x2 ;  /* 0x000000793b777211 */ /* 0x0c0fe400078610ff */
[----:B------:R-:W-:Y:S02]  /*5780*/  SHF.R.S32.HI R128, RZ, 0x1f, R59 ;  /* 0x0000001fff807819 */ /* 0x000fe4000001143b */
[----:B------:R-:W-:Y:S02]  /*5790*/  SHF.R.S32.HI R129, RZ, 0x1f, R58 ;  /* 0x0000001fff817819 */ /* 0x000fe4000001143a */
[C---:B------:R-:W-:Y:S02]  /*57a0*/  LEA R121, P4, R58.reuse, R121, 0x2 ;  /* 0x000000793a797211 */ /* 0x040fe400078810ff */
[----:B------:R-:W-:Y:S01]  /*57b0*/  LEA.HI.X R128, R59, R44, R128, 0x2, P3 ;  /* 0x0000002c3b807211 */ /* 0x000fe200018f1480 */
[----:B------:R-:W-:Y:S01]  /*57c0*/  IMAD R59, R249, R66, RZ ;  /* 0x00000042f93b7224 */ /* 0x000fe200078e02ff */
[----:B------:R-:W-:Y:S01]  /*57d0*/  LEA.HI.X R129, R58, R44, R129, 0x2, P4 ;  /* 0x0000002c3a817211 */ /* 0x000fe200020f1481 */
[----:B------:R-:W-:Y:S01]  /*57e0*/  IMAD R58, R247, R66, RZ ;  /* 0x00000042f73a7224 */ /* 0x000fe200078e02ff */
[----:B------:R-:W-:-:S02]  /*57f0*/  IADD3 R131, P5, R131, UR14, RZ ;  /* 0x0000000e83837c10 */ /* 0x000fc4000ffbe0ff */
[----:B------:R-:W-:Y:S02]  /*5800*/  IADD3 R67, P6, R67, UR14, RZ ;  /* 0x0000000e43437c10 */ /* 0x000fe4000ffde0ff */
[----:B------:R-:W-:Y:S02]  /*5810*/  IADD3 R68, P3, R39, UR14, RZ ;  /* 0x0000000e27447c10 */ /* 0x000fe4000ff7e0ff */
[----:B------:R-:W-:Y:S02]  /*5820*/  IADD3 R69, P4, R38, UR14, RZ ;  /* 0x0000000e26457c10 */ /* 0x000fe4000ff9e0ff */
[----:B------:R-:W-:Y:S02]  /*5830*/  CS2R R38, SRZ ;  /* 0x0000000000267805 */ /* 0x000fe4000001ff00 */
[----:B------:R-:W-:Y:S02]  /*5840*/  IADD3.X R74, R37, UR15, RZ, P5, !PT ;  /* 0x0000000f254a7c10 */ /* 0x000fe4000affe4ff */
[----:B------:R-:W-:-:S02]  /*5850*/  IADD3.X R76, R90, UR15, RZ, P6, !PT ;  /* 0x0000000f5a4c7c10 */ /* 0x000fc4000b7fe4ff */
[----:B------:R-:W-:Y:S02]  /*5860*/  IADD3.X R78, R33, UR15, RZ, P3, !PT ;  /* 0x0000000f214e7c10 */ /* 0x000fe40009ffe4ff */
[----:B------:R-:W-:Y:S02]  /*5870*/  IADD3.X R80, R32, UR15, RZ, P4, !PT ;  /* 0x0000000f20507c10 */ /* 0x000fe4000a7fe4ff */
[----:B------:R-:W-:Y:S02]  /*5880*/  CS2R R32, SRZ ;  /* 0x0000000000207805 */ /* 0x000fe4000001ff00 */
[----:B------:R-:W-:Y:S02]  /*5890*/  IADD3 R70, P5, R40, UR14, RZ ;  /* 0x0000000e28467c10 */ /* 0x000fe4000ffbe0ff */
[----:B------:R-:W-:Y:S02]  /*58a0*/  CS2R R40, SRZ ;  /* 0x0000000000287805 */ /* 0x000fe4000001ff00 */
[----:B------:R-:W-:-:S02]  /*58b0*/  IADD3 R72, P6, R36, UR14, RZ ;  /* 0x0000000e24487c10 */ /* 0x000fc4000ffde0ff */
[----:B------:R-:W-:Y:S02]  /*58c0*/  CS2R R36, SRZ ;  /* 0x0000000000247805 */ /* 0x000fe4000001ff00 */
[----:B------:R-:W-:Y:S02]  /*58d0*/  IADD3 R71, P3, R34, UR14, RZ ;  /* 0x0000000e22477c10 */ /* 0x000fe4000ff7e0ff */
[----:B------:R-:W-:Y:S02]  /*58e0*/  IADD3 R73, P4, R29, UR14, RZ ;  /* 0x0000000e1d497c10 */ /* 0x000fe4000ff9e0ff */
[----:B------:R-:W-:Y:S02]  /*58f0*/  IADD3.X R82, R30, UR15, RZ, P5, !PT ;  /* 0x0000000f1e527c10 */ /* 0x000fe4000affe4ff */
[----:B------:R-:W-:Y:S02]  /*5900*/  IADD3.X R84, R28, UR15, RZ, P6, !PT ;  /* 0x0000000f1c547c10 */ /* 0x000fe4000b7fe4ff */
[----:B------:R-:W-:-:S02]  /*5910*/  CS2R R28, SRZ ;  /* 0x00000000001c7805 */ /* 0x000fc4000001ff00 */
[----:B------:R-:W-:Y:S02]  /*5920*/  IADD3.X R86, R86, UR15, RZ, P3, !PT ;  /* 0x0000000f56567c10 */ /* 0x000fe40009ffe4ff */
[----:B------:R-:W-:Y:S02]  /*5930*/  IADD3.X R88, R88, UR15, RZ, P4, !PT ;  /* 0x0000000f58587c10 */ /* 0x000fe4000a7fe4ff */
[----:B------:R-:W-:Y:S02]  /*5940*/  IADD3 R75, P5, R35, UR14, RZ ;  /* 0x0000000e234b7c10 */ /* 0x000fe4000ffbe0ff */
[----:B------:R-:W-:Y:S02]  /*5950*/  CS2R R34, SRZ ;  /* 0x0000000000227805 */ /* 0x000fe4000001ff00 */
[----:B------:R-:W-:Y:S02]  /*5960*/  IADD3 R77, P6, R31, UR14, RZ ;  /* 0x0000000e1f4d7c10 */ /* 0x000fe4000ffde0ff */
[----:B------:R-:W-:-:S02]  /*5970*/  CS2R R30, SRZ ;  /* 0x00000000001e7805 */ /* 0x000fc4000001ff00 */
[----:B------:R-:W-:Y:S02]  /*5980*/  IADD3 R79, P3, R26, UR14, RZ ;  /* 0x0000000e1a4f7c10 */ /* 0x000fe4000ff7e0ff */
[----:B------:R-:W-:Y:S02]  /*5990*/  IADD3 R81, P4, R25, UR14, RZ ;  /* 0x0000000e19517c10 */ /* 0x000fe4000ff9e0ff */
[----:B------:R-:W-:Y:S02]  /*59a0*/  IADD3.X R90, R83, UR15, RZ, P5, !PT ;  /* 0x0000000f535a7c10 */ /* 0x000fe4000affe4ff */
[----:B------:R-:W-:Y:S02]  /*59b0*/  IADD3.X R92, R92, UR15, RZ, P6, !PT ;  /* 0x0000000f5c5c7c10 */ /* 0x000fe4000b7fe4ff */
[----:B------:R-:W-:Y:S02]  /*59c0*/  IADD3.X R94, R94, UR15, RZ, P3, !PT ;  /* 0x0000000f5e5e7c10 */ /* 0x000fe40009ffe4ff */
[----:B------:R-:W-:-:S02]  /*59d0*/  IADD3.X R96, R96, UR15, RZ, P4, !PT ;  /* 0x0000000f60607c10 */ /* 0x000fc4000a7fe4ff */
[----:B------:R-:W-:Y:S02]  /*59e0*/  IADD3 R83, P5, R27, UR14, RZ ;  /* 0x0000000e1b537c10 */ /* 0x000fe4000ffbe0ff */
[----:B------:R-:W-:Y:S02]  /*59f0*/  CS2R R26, SRZ ;  /* 0x00000000001a7805 */ /* 0x000fe4000001ff00 */
[----:B------:R-:W-:Y:S02]  /*5a00*/  IADD3 R85, P6, R85, UR14, RZ ;  /* 0x0000000e55557c10 */ /* 0x000fe4000ffde0ff */
[----:B------:R-:W-:Y:S02]  /*5a10*/  IADD3 R87, P3, R87, UR14, RZ ;  /* 0x0000000e57577c10 */ /* 0x000fe4000ff7e0ff */
[----:B------:R-:W-:Y:S02]  /*5a20*/  IADD3 R89, P4, R89, UR14, RZ ;  /* 0x0000000e59597c10 */ /* 0x000fe4000ff9e0ff */
[----:B------:R-:W-:-:S02]  /*5a30*/  LOP3.LUT R251, R2, 0x3c, RZ, 0xfc, !PT ;  /* 0x0000003c02fb7812 */ /* 0x000fc400078efcff */
[----:B------:R-:W-:Y:S02]  /*5a40*/  IADD3.X R98, R98, UR15, RZ, P5, !PT ;  /* 0x0000000f62627c10 */ /* 0x000fe4000affe4ff */
[----:B------:R-:W-:Y:S01]  /*5a50*/  IADD3.X R100, R100, UR15, RZ, P6, !PT ;  /* 0x0000000f64647c10 */ /* 0x000fe2000b7fe4ff */
[----:B------:R-:W-:Y:S01]  /*5a60*/  IMAD R155, R251, R66, RZ ;  /* 0x00000042fb9b7224 */ /* 0x000fe200078e02ff */
[----:B------:R-:W-:Y:S02]  /*5a70*/  IADD3.X R102, R102, UR15, RZ, P3, !PT ;  /* 0x0000000f66667c10 */ /* 0x000fe40009ffe4ff */
[----:B------:R-:W-:Y:S02]  /*5a80*/  IADD3.X R104, R104, UR15, RZ, P4, !PT ;  /* 0x0000000f68687c10 */ /* 0x000fe4000a7fe4ff */
[----:B------:R-:W-:Y:S02]  /*5a90*/  IADD3 R91, P5, R91, UR14, RZ ;  /* 0x0000000e5b5b7c10 */ /* 0x000fe4000ffbe0ff */
[----:B------:R-:W-:-:S02]  /*5aa0*/  IADD3 R93, P6, R93, UR14, RZ ;  /* 0x0000000e5d5d7c10 */ /* 0x000fc4000ffde0ff */
[----:B------:R-:W-:Y:S02]  /*5ab0*/  IADD3 R95, P3, R95, UR14, RZ ;  /* 0x0000000e5f5f7c10 */ /* 0x000fe4000ff7e0ff */
[----:B------:R-:W-:Y:S02]  /*5ac0*/  IADD3 R97, P4, R97, UR14, RZ ;  /* 0x0000000e61617c10 */ /* 0x000fe4000ff9e0ff */
[----:B------:R-:W-:Y:S02]  /*5ad0*/  SHF.R.S32.HI R127, RZ, 0x1f, R60 ;  /* 0x0000001fff7f7819 */ /* 0x000fe4000001143c */
[----:B------:R-:W-:Y:S02]  /*5ae0*/  SHF.R.S32.HI R24, RZ, 0x1f, R233 ;  /* 0x0000001fff187819 */ /* 0x000fe400000114e9 */
[----:B------:R-:W-:Y:S02]  /*5af0*/  IADD3.X R106, R106, UR15, RZ, P5, !PT ;  /* 0x0000000f6a6a7c10 */ /* 0x000fe4000affe4ff */
[----:B------:R-:W-:-:S02]  /*5b00*/  IADD3.X R108, R108, UR15, RZ, P6, !PT ;  /* 0x0000000f6c6c7c10 */ /* 0x000fc4000b7fe4ff */
[----:B------:R-:W-:Y:S02]  /*5b10*/  IADD3.X R110, R110, UR15, RZ, P3, !PT ;  /* 0x0000000f6e6e7c10 */ /* 0x000fe40009ffe4ff */
[----:B------:R-:W-:Y:S02]  /*5b20*/  IADD3.X R112, R112, UR15, RZ, P4, !PT ;  /* 0x0000000f70707c10 */ /* 0x000fe4000a7fe4ff */
[----:B------:R-:W-:Y:S02]  /*5b30*/  SHF.R.S32.HI R57, RZ, 0x1f, R156 ;  /* 0x0000001fff397819 */ /* 0x000fe4000001149c */
[----:B------:R-:W-:Y:S02]  /*5b40*/  SHF.R.S32.HI R42, RZ, 0x1f, R61 ;  /* 0x0000001fff2a7819 */ /* 0x000fe4000001143d */
[C---:B------:R-:W-:Y:S02]  /*5b50*/  LOP3.LUT R248, R2.reuse, 0x3e, RZ, 0xfc, !PT ;  /* 0x0000003e02f87812 */ /* 0x040fe400078efcff */
[----:B------:R-:W-:-:S02]  /*5b60*/  LOP3.LUT R251, R2, 0x22, RZ, 0xfc, !PT ;  /* 0x0000002202fb7812 */ /* 0x000fc400078efcff */
[----:B------:R-:W-:Y:S02]  /*5b70*/  IADD3 R99, P5, R99, UR14, RZ ;  /* 0x0000000e63637c10 */ /* 0x000fe4000ffbe0ff */
[----:B------:R-:W-:Y:S02]  /*5b80*/  IADD3 R101, P6, R101, UR14, RZ ;  /* 0x0000000e65657c10 */ /* 0x000fe4000ffde0ff */
[----:B------:R-:W-:Y:S02]  /*5b90*/  IADD3 R103, P3, R103, UR14, RZ ;  /* 0x0000000e67677c10 */ /* 0x000fe4000ff7e0ff */
[----:B------:R-:W-:Y:S02]  /*5ba0*/  IADD3 R105, P4, R105, UR14, RZ ;  /* 0x0000000e69697c10 */ /* 0x000fe4000ff9e0ff */
[----:B------:R-:W-:Y:S01]  /*5bb0*/  LEA.HI.X R127, R60, R44, R127, 0x2, P2 ;  /* 0x0000002c3c7f7211 */ /* 0x000fe200010f147f */
[----:B------:R-:W-:Y:S01]  /*5bc0*/  IMAD R60, R250, R66, RZ ;  /* 0x00000042fa3c7224 */ /* 0x000fe200078e02ff */
[----:B------:R-:W-:-:S02]  /*5bd0*/  SHF.L.U64.HI R24, R233, 0x2, R24 ;  /* 0x00000002e9187819 */ /* 0x000fc40000010218 */
[----:B------:R-:W-:Y:S02]  /*5be0*/  LEA R140, P2, R17, R234, 0x3 ;  /* 0x000000ea118c7211 */ /* 0x000fe400078418ff */
[----:B------:R-:W-:Y:S02]  /*5bf0*/  SHF.R.S32.HI R134, RZ, 0x1f, R17 ;  /* 0x0000001fff867819 */ /* 0x000fe40000011411 */
[----:B------:R-:W-:Y:S01]  /*5c00*/  SHF.L.U64.HI R57, R156, 0x2, R57 ;  /* 0x000000029c397819 */ /* 0x000fe20000010239 */
[----:B------:R-:W-:Y:S01]  /*5c10*/  IMAD R156, R248, R66, RZ ;  /* 0x00000042f89c7224 */ /* 0x000fe200078e02ff */
[----:B------:R-:W-:Y:S01]  /*5c20*/  LEA.HI.X R125, R61, R44, R42, 0x2, P1 ;  /* 0x0000002c3d7d7211 */ /* 0x000fe200008f142a */
[----:B------:R-:W-:Y:S01]  /*5c30*/  IMAD R61, R251, R66, RZ ;  /* 0x00000042fb3d7224 */ /* 0x000fe200078e02ff */
[----:B------:R-:W-:Y:S02]  /*5c40*/  IADD3.X R114, R114, UR15, RZ, P5, !PT ;  /* 0x0000000f72727c10 */ /* 0x000fe4000affe4ff */
[----:B------:R-:W-:-:S02]  /*5c50*/  CS2R R42, SRZ ;  /* 0x00000000002a7805 */ /* 0x000fc4000001ff00 */
[----:B------:R-:W-:Y:S02]  /*5c60*/  IADD3.X R116, R116, UR15, RZ, P6, !PT ;  /* 0x0000000f74747c10 */ /* 0x000fe4000b7fe4ff */
[----:B------:R-:W-:Y:S02]  /*5c70*/  CS2R R44, SRZ ;  /* 0x00000000002c7805 */ /* 0x000fe4000001ff00 */
[----:B------:R-:W-:Y:S02]  /*5c80*/  IADD3.X R118, R118, UR15, RZ, P3, !PT ;  /* 0x0000000f76767c10 */ /* 0x000fe40009ffe4ff */
[----:B------:R-:W-:Y:S02]  /*5c90*/  IADD3.X R120, R120, UR15, RZ, P4, !PT ;  /* 0x0000000f78787c10 */ /* 0x000fe4000a7fe4ff */
[----:B------:R-:W-:Y:S02]  /*5ca0*/  IADD3 R107, P5, R107, UR14, RZ ;  /* 0x0000000e6b6b7c10 */ /* 0x000fe4000ffbe0ff */
[----:B------:R-:W-:-:S02]  /*5cb0*/  IADD3 R109, P6, R109, UR14, RZ ;  /* 0x0000000e6d6d7c10 */ /* 0x000fc4000ffde0ff */
[----:B------:R-:W-:Y:S02]  /*5cc0*/  IADD3 R111, P3, R111, UR14, RZ ;  /* 0x0000000e6f6f7c10 */ /* 0x000fe4000ff7e0ff */
[----:B------:R-:W-:Y:S02]  /*5cd0*/  IADD3 R113, P4, R113, UR14, RZ ;  /* 0x0000000e71717c10 */ /* 0x000fe4000ff9e0ff */
[----:B------:R-:W-:Y:S02]  /*5ce0*/  SHF.R.S32.HI R56, RZ, 0x1f, R167 ;  /* 0x0000001fff387819 */ /* 0x000fe400000114a7 */
[C---:B------:R-:W-:Y:S02]  /*5cf0*/  LOP3.LUT R243, R2.reuse, 0x20, RZ, 0xfc, !PT ;  /* 0x0000002002f37812 */ /* 0x040fe400078efcff */
[C---:B------:R-:W-:Y:S02]  /*5d00*/  LOP3.LUT R246, R2.reuse, 0x1e, RZ, 0xfc, !PT ;  /* 0x0000001e02f67812 */ /* 0x040fe400078efcff */
[C---:B------:R-:W-:Y:S01]  /*5d10*/  LOP3.LUT R248, R2.reuse, 0x1c, RZ, 0xfc, !PT ;  /* 0x0000001c02f87812 */ /* 0x040fe200078efcff */
[-C--:B------:R-:W-:Y:S01]  /*5d20*/  IMAD R62, R243, R66.reuse, RZ ;  /* 0x00000042f33e7224 */ /* 0x080fe200078e02ff */
[----:B------:R-:W-:Y:S01]  /*5d30*/  LOP3.LUT R251, R2, 0x1a, RZ, 0xfc, !PT ;  /* 0x0000001a02fb7812 */ /* 0x000fe200078efcff */
[-C--:B------:R-:W-:Y:S01]  /*5d40*/  IMAD R63, R246, R66.reuse, RZ ;  /* 0x00000042f63f7224 */ /* 0x080fe200078e02ff */
[----:B------:R-:W-:Y:S01]  /*5d50*/  IADD3 R140, P1, R140, UR10, RZ ;  /* 0x0000000a8c8c7c10 */ /* 0x000fe2000ff3e0ff */
[----:B------:R-:W-:Y:S01]  /*5d60*/  IMAD R64, R248, R66, RZ ;  /* 0x00000042f8407224 */ /* 0x000fe200078e02ff */
[----:B------:R-:W-:Y:S01]  /*5d70*/  LEA.HI.X R24, R17, R24, R134, 0x3, P2 ;  /* 0x0000001811187211 */ /* 0x000fe200010f1c86 */
[-C--:B------:R-:W-:Y:S01]  /*5d80*/  IMAD R65, R251, R66.reuse, RZ ;  /* 0x00000042fb417224 */ /* 0x080fe200078e02ff */
[----:B------:R-:W-:Y:S01]  /*5d90*/  SHF.R.S32.HI R18, RZ, 0x1f, R199 ;  /* 0x0000001fff127819 */ /* 0x000fe200000114c7 */
[----:B------:R-:W-:Y:S01]  /*5da0*/  IMAD R66, R252, R66, RZ ;  /* 0x00000042fc427224 */ /* 0x000fe200078e02ff */
[----:B------:R-:W-:-:S02]  /*5db0*/  SHF.R.S32.HI R19, RZ, 0x1f, R198 ;  /* 0x0000001fff137819 */ /* 0x000fc400000114c6 */
[----:B------:R-:W-:Y:S02]  /*5dc0*/  SHF.R.S32.HI R20, RZ, 0x1f, R197 ;  /* 0x0000001fff147819 */ /* 0x000fe400000114c5 */
[----:B------:R-:W-:Y:S02]  /*5dd0*/  SHF.R.S32.HI R21, RZ, 0x1f, R196 ;  /* 0x0000001fff157819 */ /* 0x000fe400000114c4 */
[----:B------:R-:W-:Y:S02]  /*5de0*/  SHF.R.S32.HI R22, RZ, 0x1f, R195 ;  /* 0x0000001fff167819 */ /* 0x000fe400000114c3 */
[----:B------:R-:W-:Y:S02]  /*5df0*/  SHF.R.S32.HI R23, RZ, 0x1f, R194 ;  /* 0x0000001fff177819 */ /* 0x000fe400000114c2 */
[----:B------:R-:W-:Y:S02]  /*5e00*/  SHF.R.S32.HI R135, RZ, 0x1f, R8 ;  /* 0x0000001fff877819 */ /* 0x000fe40000011408 */
[----:B------:R-:W-:-:S02]  /*5e10*/  SHF.R.S32.HI R136, RZ, 0x1f, R7 ;  /* 0x0000001fff887819 */ /* 0x000fc40000011407 */
[----:B------:R-:W-:Y:S02]  /*5e20*/  SHF.R.S32.HI R137, RZ, 0x1f, R6 ;  /* 0x0000001fff897819 */ /* 0x000fe40000011406 */
[----:B------:R-:W-:Y:S02]  /*5e30*/  SHF.R.S32.HI R138, RZ, 0x1f, R5 ;  /* 0x0000001fff8a7819 */ /* 0x000fe40000011405 */
[----:B------:R-:W-:Y:S02]  /*5e40*/  SHF.R.S32.HI R141, RZ, 0x1f, R4 ;  /* 0x0000001fff8d7819 */ /* 0x000fe40000011404 */
[----:B------:R-:W-:Y:S02]  /*5e50*/  IADD3.X R122, R122, UR15, RZ, P5, !PT ;  /* 0x0000000f7a7a7c10 */ /* 0x000fe4000affe4ff */
[----:B------:R-:W-:Y:S02]  /*5e60*/  IADD3.X R124, R124, UR15, RZ, P6, !PT ;  /* 0x0000000f7c7c7c10 */ /* 0x000fe4000b7fe4ff */
[----:B------:R-:W-:-:S02]  /*5e70*/  IADD3.X R126, R126, UR15, RZ, P3, !PT ;  /* 0x0000000f7e7e7c10 */ /* 0x000fc40009ffe4ff */
[----:B------:R-:W-:Y:S02]  /*5e80*/  IADD3.X R123, R123, UR15, RZ, P4, !PT ;  /* 0x0000000f7b7b7c10 */ /* 0x000fe4000a7fe4ff */
[----:B------:R-:W-:Y:S02]  /*5e90*/  SHF.L.U64.HI R56, R167, 0x2, R56 ;  /* 0x00000002a7387819 */ /* 0x000fe40000010238 */
[----:B------:R-:W-:Y:S02]  /*5ea0*/  IADD3 R115, P5, R115, UR14, RZ ;  /* 0x0000000e73737c10 */ /* 0x000fe4000ffbe0ff */
[----:B------:R-:W-:Y:S02]  /*5eb0*/  IADD3 R117, P6, R117, UR14, RZ ;  /* 0x0000000e75757c10 */ /* 0x000fe4000ffde0ff */
[----:B------:R-:W-:Y:S02]  /*5ec0*/  IADD3 R119, P3, R119, UR14, RZ ;  /* 0x0000000e77777c10 */ /* 0x000fe4000ff7e0ff */
[----:B------:R-:W-:Y:S01]  /*5ed0*/  IADD3 R121, P4, R121, UR14, RZ ;  /* 0x0000000e79797c10 */ /* 0x000fe2000ff9e0ff */
[----:B------:R-:W-:Y:S01]  /*5ee0*/  UMOV UR14, 0x1 ;  /* 0x00000001000e7882 */ /* 0x000fe20000000000 */
[----:B------:R-:W-:-:S02]  /*5ef0*/  IADD3.X R167, R24, UR11, RZ, P1, !PT ;  /* 0x0000000b18a77c10 */ /* 0x000fc40008ffe4ff */
[----:B------:R-:W-:Y:S02]  /*5f00*/  CS2R R24, SRZ ;  /* 0x0000000000187805 */ /* 0x000fe4000001ff00 */
[C---:B------:R-:W-:Y:S01]  /*5f10*/  SHF.L.U64.HI R132, R133.reuse, 0x2, R132 ;  /* 0x0000000285847819 */ /* 0x040fe20000010284 */
[----:B------:R-:W-:Y:S01]  /*5f20*/  IMAD.SHL.U32 R133, R133, 0x4, RZ ;  /* 0x0000000485857824 */ /* 0x000fe200078e00ff */
[----:B------:R-:W-:Y:S02]  /*5f30*/  SHF.L.U64.HI R18, R199, 0x2, R18 ;  /* 0x00000002c7127819 */ /* 0x000fe40000010212 */
[----:B------:R-:W-:Y:S02]  /*5f40*/  SHF.L.U64.HI R19, R198, 0x2, R19 ;  /* 0x00000002c6137819 */ /* 0x000fe40000010213 */
[----:B------:R-:W-:Y:S02]  /*5f50*/  SHF.L.U64.HI R20, R197, 0x2, R20 ;  /* 0x00000002c5147819 */ /* 0x000fe40000010214 */
[----:B------:R-:W-:-:S02]  /*5f60*/  SHF.L.U64.HI R21, R196, 0x2, R21 ;  /* 0x00000002c4157819 */ /* 0x000fc40000010215 */
[----:B------:R-:W-:Y:S02]  /*5f70*/  SHF.L.U64.HI R22, R195, 0x2, R22 ;  /* 0x00000002c3167819 */ /* 0x000fe40000010216 */
[----:B------:R-:W-:Y:S02]  /*5f80*/  SHF.L.U64.HI R23, R194, 0x2, R23 ;  /* 0x00000002c2177819 */ /* 0x000fe40000010217 */
[----:B------:R-:W-:Y:S02]  /*5f90*/  SHF.L.U64.HI R134, R17, 0x2, R134 ;  /* 0x0000000211867819 */ /* 0x000fe40000010286 */
[----:B------:R-:W-:Y:S02]  /*5fa0*/  SHF.L.U64.HI R135, R8, 0x2, R135 ;  /* 0x0000000208877819 */ /* 0x000fe40000010287 */
[----:B------:R-:W-:Y:S02]  /*5fb0*/  SHF.L.U64.HI R136, R7, 0x2, R136 ;  /* 0x0000000207887819 */ /* 0x000fe40000010288 */
[----:B------:R-:W-:-:S02]  /*5fc0*/  SHF.L.U64.HI R137, R6, 0x2, R137 ;  /* 0x0000000206897819 */ /* 0x000fc40000010289 */
[----:B------:R-:W-:Y:S02]  /*5fd0*/  SHF.L.U64.HI R138, R5, 0x2, R138 ;  /* 0x00000002058a7819 */ /* 0x000fe4000001028a */
[----:B------:R-:W-:Y:S02]  /*5fe0*/  SHF.L.U64.HI R130, R4, 0x2, R141 ;  /* 0x0000000204827819 */ /* 0x000fe4000001028d */
[----:B------:R-:W-:Y:S02]  /*5ff0*/  IADD3.X R125, R125, UR15, RZ, P5, !PT ;  /* 0x0000000f7d7d7c10 */ /* 0x000fe4000affe4ff */
[----:B------:R-:W-:Y:S02]  /*6000*/  IADD3.X R127, R127, UR15, RZ, P6, !PT ;  /* 0x0000000f7f7f7c10 */ /* 0x000fe4000b7fe4ff */
[----:B------:R-:W-:Y:S02]  /*6010*/  IADD3.X R128, R128, UR15, RZ, P3, !PT ;  /* 0x0000000f80807c10 */ /* 0x000fe40009ffe4ff */
[----:B------:R-:W-:Y:S01]  /*6020*/  IADD3.X R129, R129, UR15, RZ, P4, !PT ;  /* 0x0000000f81817c10 */ /* 0x000fe2000a7fe4ff */
[----:B------:R-:W-:-:S06]  /*6030*/  UMOV UR15, 0xffffffff ;  /* 0xffffffff000f7882 */ /* 0x000fcc0000000000 */
.L_x_1:
[----:B------:R-:W-:Y:S01]  /*6040*/  UIADD3 UR15, UR15, 0x1, URZ ;  /* 0x000000010f0f7890 */ /* 0x000fe2000fffe03f */
[----:B------:R-:W-:-:S04]  /*6050*/  DEPBAR.LE SB0, 0x2 ;  /* 0x000080800000791a */ /* 0x000fc80000000000 */
[----:B------:R-:W-:Y:S01]  /*6060*/  BAR.SYNC.DEFER_BLOCKING 0x0 ;  /* 0x0000000000007b1d */ /* 0x000fe20000010000 */
[----:B------:R-:W-:Y:S01]  /*6070*/  UISETP.GT.AND UP0, UPT, UR15, 0x2, UPT ;  /* 0x000000020f00788c */ /* 0x000fe2000bf04270 */
[C---:B------:R-:W-:Y:S01]  /*6080*/  ISETP.GE.AND P1, PT, R2.reuse, UR12, PT ;  /* 0x0000000c02007c0c */ /* 0x040fe2000bf26270 */
[----:B------:R-:W-:Y:S01]  /*6090*/  UIADD3 UR14, UR14, 0x1, URZ ;  /* 0x000000010e0e7890 */ /* 0x000fe2000fffe03f */
[C---:B------:R-:W-:Y:S01]  /*60a0*/  LOP3.LUT R143, R2.reuse, 0x2, RZ, 0xfc, !PT ;  /* 0x00000002028f7812 */ /* 0x040fe200078efcff */
[----:B------:R-:W-:Y:S01]  /*60b0*/  USEL UR15, UR15, URZ, !UP0 ;  /* 0x0000003f0f0f7287 */ /* 0x000fe2000c000000 */
[----:B------:R-:W-:Y:S01]  /*60c0*/  SEL R142, RZ, 0x4, P1 ;  /* 0x00000004ff8e7807 */ /* 0x000fe20000800000 */
[----:B------:R-:W-:Y:S01]  /*60d0*/  UMOV UR9, 0x40000040 ;  /* 0x4000004000097882 */ /* 0x000fe20000000000 */
[----:B------:R-:W-:Y:S01]  /*60e0*/  UMOV UR11, 0x40000040 ;  /* 0x40000040000b7882 */ /* 0x000fe20000000000 */
[----:B------:R-:W-:Y:S01]  /*60f0*/  ULEA UR5, UR15, UR7, 0xe ;  /* 0x000000070f057291 */ /* 0x000fe2000f8e703f */
[----:B------:R-:W-:Y:S01]  /*6100*/  ISETP.GE.AND P1, PT, R143, UR12, PT ;  /* 0x0000000c8f007c0c */ /* 0x000fe2000bf26270 */
[----:B------:R-:W-:Y:S01]  /*6110*/  IMAD.MOV.U32 R141, RZ, RZ, R167 ;  /* 0x000000ffff8d7224 */ /* 0x000fe200078e00a7 */
[C---:B------:R-:W-:Y:S01]  /*6120*/  LOP3.LUT R171, R2.reuse, 0x20, RZ, 0xfc, !PT ;  /* 0x0000002002ab7812 */ /* 0x040fe200078efcff */
[----:B------:R-:W-:Y:S01]  /*6130*/  UIADD3 UR6, UR5, 0xc000, URZ ;  /* 0x0000c00005067890 */ /* 0x000fe2000fffe03f */
[----:B------:R-:W-:Y:S01]  /*6140*/  SEL R144, RZ, 0x4, P1 ;  /* 0x00000004ff907807 */ /* 0x000fe20000800000 */
[----:B------:R-:W-:Y:S01]  /*6150*/  USHF.R.U32.HI UR8, URZ, 0x4, UR5 ;  /* 0x000000043f087899 */ /* 0x000fe20008011605 */
[C---:B------:R-:W-:Y:S01]  /*6160*/  LOP3.LUT R172, R2.reuse, 0x22, RZ, 0xfc, !PT ;  /* 0x0000002202ac7812 */ /* 0x040fe200078efcff */
[----:B------:R-:W-:Y:S01]  /*6170*/  USHF.R.U32.HI UR6, URZ, 0x4, UR6 ;  /* 0x000000043f067899 */ /* 0x000fe20008011606 */
[----:B------:R-:W-:Y:S01]  /*6180*/  LOP3.LUT R173, R2, 0x4, RZ, 0xfc, !PT ;  /* 0x0000000402ad7812 */ /* 0x000fe200078efcff */
[----:B------:R-:W-:Y:S01]  /*6190*/  USGXT.U32 UR8, UR8, 0xe ;  /* 0x0000000e0808789a */ /* 0x000fe20008000000 */
[----:B------:R-:W-:Y:S01]  /*61a0*/  LOP3.LUT R174, R0, 0x10, RZ, 0x3c, !PT ;  /* 0x0000001000ae7812 */ /* 0x000fe200078e3cff */
[----:B------:R-:W-:Y:S01]  /*61b0*/  USGXT.U32 UR10, UR6, 0xe ;  /* 0x0000000e060a789a */ /* 0x000fe20008000000 */
[----:B------:R-:W-:Y:S01]  /*61c0*/  LOP3.LUT R175, R2, 0x18, RZ, 0xfc, !PT ;  /* 0x0000001802af7812 */ /* 0x000fe200078efcff */
[----:B------:R-:W-:Y:S01]  /*61d0*/  UMOV UR5, URZ ;  /* 0x0000003f00057c82 */ /* 0x000fe20008000000 */
[----:B------:R-:W-:Y:S01]  /*61e0*/  WARPGROUP.ARRIVE ;  /* 0x00000000000079c5 */ /* 0x000fe20000000000 */
[----:B------:R-:W-:-:S05]  /*61f0*/  UMOV UR6, URZ ;  /* 0x0000003f00067c82 */ /* 0x000fca0008000000 */
[----:B------:R-:W-:Y:S01]  /*6200*/  HGMMA.64x64x8.F32.TF32 R24, gdesc[UR8], R24 ;  /* 0x04e00000081879f0 */ /* 0x000fe20008702818 */
[----:B------:R-:W-:Y:S02]  /*6210*/  UIADD3 UR8, UP0, UR8, 0x2, URZ ;  /* 0x0000000208087890 */ /* 0x000fe4000ff1e03f */
[----:B------:R-:W-:Y:S02]  /*6220*/  UIADD3 UR10, UP1, UR10, 0x2, URZ ;  /* 0x000000020a0a7890 */ /* 0x000fe4000ff3e03f */
[----:B------:R-:W-:Y:S02]  /*6230*/  UIADD3.X UR9, UR5, 0x40000040, URZ, UP0, !UPT ;  /* 0x4000004005097890 */ /* 0x000fe400087fe43f */
[----:B------:R-:W-:Y:S02]  /*6240*/  UIADD3.X UR11, UR6, 0x40000040, URZ, UP1, !UPT ;  /* 0x40000040060b7890 */ /* 0x000fe40008ffe43f */
[----:B------:R-:W-:Y:S02]  /*6250*/  UIADD3.64 UR20, UR8, 0x2, URZ ;  /* 0x0000000208147897 */ /* 0x000fe4000fffe03f */
[----:B------:R-:W-:-:S02]  /*6260*/  UIADD3.64 UR22, UR10, 0x2, URZ ;  /* 0x000000020a167897 */ /* 0x000fc4000fffe03f */
[----:B------:R-:W-:Y:S02]  /*6270*/  UISETP.GE.AND UP1, UPT, UR4, UR18, UPT ;  /* 0x000000120400728c */ /* 0x000fe4000bf26270 */
[----:B------:R-:W-:Y:S02]  /*6280*/  UISETP.GT.AND UP0, UPT, UR14, 0x2, UPT ;  /* 0x000000020e00788c */ /* 0x000fe4000bf04270 */
[----:B------:R-:W-:Y:S02]  /*6290*/  UIADD3 UR4, UR4, 0x1, URZ ;  /* 0x0000000104047890 */ /* 0x000fe4000fffe03f */
[----:B------:R-:W-:Y:S01]  /*62a0*/  PLOP3.LUT P2, PT, PT, PT, UP1, 0x40, 0x0 ;  /* 0x000000000000781c */ /* 0x000fe20003f4e818 */
[----:B------:R-:W-:Y:S01]  /*62b0*/  USEL UR14, UR14, URZ, !UP0 ;  /* 0x0000003f0e0e7287 */ /* 0x000fe2000c000000 */
[----:B------:R-:W-:Y:S01]  /*62c0*/  PLOP3.LUT P3, PT, PT, PT, UP1, 0x40, 0x0 ;  /* 0x000000000000781c */ /* 0x000fe20003f6e818 */
[----:B------:R-:W-:Y:S01]  /*62d0*/  UISETP.NE.U32.AND UP0, UPT, UR13, UR4, UPT ;  /* 0x000000040d00728c */ /* 0x000fe2000bf05070 */
[----:B------:R-:W-:Y:S01]  /*62e0*/  SEL R143, R142, RZ, P2 ;  /* 0x000000ff8e8f7207 */ /* 0x000fe20001000000 */
[----:B------:R-:W-:Y:S01]  /*62f0*/  ULEA UR5, UR14, UR7, 0xe ;  /* 0x000000070e057291 */ /* 0x000fe2000f8e703f */
[----:B------:R-:W-:-:S02]  /*6300*/  LEA R142, P2, R4, R140, 0x2 ;  /* 0x0000008c048e7211 */ /* 0x000fc400078410ff */
[----:B------:R-:W-:Y:S02]  /*6310*/  ISETP.NE.U32.AND P1, PT, R143, RZ, PT ;  /* 0x000000ff8f00720c */ /* 0x000fe40003f25070 */
[----:B------:R-:W-:Y:S01]  /*6320*/  SEL R144, R144, RZ, P3 ;  /* 0x000000ff90907207 */ /* 0x000fe20001800000 */
[----:B------:R-:W-:Y:S01]  /*6330*/  IMAD.X R143, R141, 0x1, R130, P2 ;  /* 0x000000018d8f7824 */ /* 0x000fe200010e0682 */
[----:B------:R-:W-:Y:S01]  /*6340*/  PLOP3.LUT P4, PT, PT, PT, UP1, 0x40, 0x0 ;  /* 0x000000000000781c */ /* 0x000fe20003f8e818 */
[----:B------:R-:W-:Y:S01]  /*6350*/  VIADD R167, R0, UR5 ;  /* 0x0000000500a77c36 */ /* 0x000fe20008000000 */
[----:B------:R-:W-:Y:S02]  /*6360*/  ISETP.NE.U32.AND P2, PT, R144, RZ, PT ;  /* 0x000000ff9000720c */ /* 0x000fe40003f45070 */
[----:B------:R-:W-:Y:S02]  /*6370*/  LEA R144, P3, R5, R140, 0x2 ;  /* 0x0000008c05907211 */ /* 0x000fe400078610ff */
[----:B------:R-:W-:-:S03]  /*6380*/  PLOP3.LUT P5, PT, PT, PT, UP1, 0x40, 0x0 ;  /* 0x000000000000781c */ /* 0x000fc60003fae818 */
[----:B------:R-:W-:Y:S01]  /*6390*/  IMAD.X R145, R141, 0x1, R138, P3 ;  /* 0x000000018d917824 */ /* 0x000fe200018e068a */
[----:B------:R-:W-:Y:S01]  /*63a0*/  PLOP3.LUT P3, PT, PT, PT, UP1, 0x40, 0x0 ;  /* 0x000000000000781c */ /* 0x000fe20003f6e818 */
[----:B------:R-:W-:Y:S04]  /*63b0*/  HGMMA.64x64x8.F32.TF32 R24, gdesc[UR8], R24 ;  /* 0x04e00000081879f0 */ /* 0x000fe80008702818 */
[----:B------:R-:W-:Y:S01]  /*63c0*/  HGMMA.64x64x8.F32.TF32 R24, gdesc[UR20], R24 ;  /* 0x04e00000141879f0 */ /* 0x000fe20008702818 */
[----:B------:R-:W-:Y:S02]  /*63d0*/  UIADD3.64 UR20, UR8, 0x4, URZ ;  /* 0x0000000408147897 */ /* 0x000fe4000fffe03f */
[----:B------:R-:W-:-:S09]  /*63e0*/  UIADD3.64 UR22, UR10, 0x4, URZ ;  /* 0x000000040a167897 */ /* 0x000fd2000fffe03f */
        /* <DEDUP_REMOVED lines=8> */
[----:B------:R-:W-:Y:S02]  /*6470*/  UIADD3.64 UR22, UR10, 0x202, URZ ;  /* 0x000002020a167897 */ /* 0x000fe4000fffe03f */
[----:B------:R-:W-:Y:S02]  /*6480*/  UIADD3.64 UR8, UR8, 0x204, URZ ;  /* 0x0000020408087897 */ /* 0x000fe4000fffe03f */
[----:B------:R-:W-:-:S05]  /*6490*/  UIADD3.64 UR10, UR10, 0x204, URZ ;  /* 0x000002040a0a7897 */ /* 0x000fca000fffe03f */
[----:B------:R-:W-:Y:S04]  /*64a0*/  HGMMA.64x64x8.F32.TF32 R24, gdesc[UR20], R24 ;  /* 0x04e00000141879f0 */ /* 0x000fe80008702818 */
[----:B------:R-:W-:Y:S03]  /*64b0*/  HGMMA.64x64x8.F32.TF32 R24, gdesc[UR8], R24, gsb0 ;  /* 0x04e00000081879f0 */ /* 0x000fe60008002818 */
[----:B------:R-:W-:Y:S02]  /*64c0*/  WARPGROUP.DEPBAR.LE gsb0, 0x1 ;  /* 0x00008000000079c5 */ /* 0x000fe40000010100 */
[----:B------:R-:W-:Y:S06]  /*64d0*/  BAR.SYNC.DEFER_BLOCKING 0x0 ;  /* 0x0000000000007b1d */ /* 0x000fec0000010000 */
[----:B------:R-:W-:Y:S01]  /*64e0*/  @!PT LDS RZ, [RZ] ;  /* 0x00000000fffff984 */ /* 0x000fe20000000800 */
[----:B------:R-:W-:Y:S01]  /*64f0*/  @!PT LDS RZ, [RZ] ;  /* 0x00000000fffff984 */ /* 0x000fe20000000800 */
[----:B------:R-:W-:Y:S01]  /*6500*/  @!PT LDS RZ, [RZ] ;  /* 0x00000000fffff984 */ /* 0x000fe20000000800 */
[----:B------:R1:W-:Y:S01]  /*6510*/  LDGSTS.E [R167], desc[UR16][R142.64], P1 ;  /* 0x000000008ea77fae */ /* 0x0003e20008921850 */
[----:B------:R-:W-:-:S03]  /*6520*/  ISETP.GE.AND P1, PT, R171, UR12, PT ;  /* 0x0000000cab007c0c */ /* 0x000fc6000bf26270 */
[----:B------:R2:W-:Y:S01]  /*6530*/  LDGSTS.E [R167+0x8], desc[UR16][R144.64], P2 ;  /* 0x0000800090a77fae */ /* 0x0005e20009121850 */
[----:B------:R-:W-:Y:S02]  /*6540*/  SEL R171, RZ, 0x4, P1 ;  /* 0x00000004ffab7807 */ /* 0x000fe40000800000 */
[----:B------:R-:W-:Y:S02]  /*6550*/  ISETP.GE.AND P1, PT, R172, UR12, PT ;  /* 0x0000000cac007c0c */ /* 0x000fe4000bf26270 */
[----:B------:R-:W-:Y:S02]  /*6560*/  SEL R171, R171, RZ, P3 ;  /* 0x000000ffabab7207 */ /* 0x000fe40001800000 */
[----:B------:R-:W-:Y:S02]  /*6570*/  SEL R172, RZ, 0x4, P1 ;  /* 0x00000004ffac7807 */ /* 0x000fe40000800000 */
[----:B------:R-:W-:Y:S02]  /*6580*/  PLOP3.LUT P3, PT, PT, PT, UP1, 0x40, 0x0 ;  /* 0x000000000000781c */ /* 0x000fe40003f6e818 */
[----:B------:R-:W-:-:S02]  /*6590*/  ISETP.GE.AND P1, PT, R173, UR12, PT ;  /* 0x0000000cad007c0c */ /* 0x000fc4000bf26270 */
[----:B------:R-:W-:Y:S01]  /*65a0*/  ISETP.NE.U32.AND P2, PT, R171, RZ, PT ;  /* 0x000000ffab00720c */ /* 0x000fe20003f45070 */
[----:B------:R-:W-:Y:S01]  /*65b0*/  VIADD R171, R174, UR5 ;  /* 0x00000005aeab7c36 */ /* 0x000fe20008000000 */
[----:B------:R-:W-:Y:S02]  /*65c0*/  SEL R172, R172, RZ, P3 ;  /* 0x000000ffacac7207 */ /* 0x000fe40001800000 */
[----:B-1----:R-:W-:Y:S02]  /*65d0*/  SEL R142, RZ, 0x4, P1 ;  /* 0x00000004ff8e7807 */ /* 0x002fe40000800000 */
[----:B------:R-:W-:Y:S02]  /*65e0*/  ISETP.NE.U32.AND P1, PT, R172, RZ, PT ;  /* 0x000000ffac00720c */ /* 0x000fe40003f25070 */
[----:B--2---:R-:W-:Y:S01]  /*65f0*/  SEL R144, R142, RZ, P4 ;  /* 0x000000ff8e907207 */ /* 0x004fe20002000000 */
[----:B------:R-:W-:Y:S01]  /*6600*/  IMAD.WIDE R142, R62, 0x4, R140 ;  /* 0x000000043e8e7825 */ /* 0x000fe200078e028c */
[----:B------:R-:W-:-:S02]  /*6610*/  LOP3.LUT R173, R2, 0x6, RZ, 0xfc, !PT ;  /* 0x0000000602ad7812 */ /* 0x000fc400078efcff */
[----:B------:R-:W-:Y:S02]  /*6620*/  ISETP.NE.U32.AND P3, PT, R144, RZ, PT ;  /* 0x000000ff9000720c */ /* 0x000fe40003f65070 */
[----:B------:R1:W-:Y:S01]  /*6630*/  LDGSTS.E [R167+0x2000], desc[UR16][R142.64], P2 ;  /* 0x020000008ea77fae */ /* 0x0003e20009121850 */
[----:B------:R-:W-:Y:S02]  /*6640*/  LEA R144, P2, R6, R140, 0x2 ;  /* 0x0000008c06907211 */ /* 0x000fe400078410ff */
[----:B------:R-:W-:Y:S02]  /*6650*/  PLOP3.LUT P4, PT, PT, PT, UP1, 0x40, 0x0 ;  /* 0x000000000000781c */ /* 0x000fe40003f8e818 */
[----:B------:R-:W-:Y:S01]  /*6660*/  LOP3.LUT R174, R2, 0x8, RZ, 0xfc, !PT ;  /* 0x0000000802ae7812 */ /* 0x000fe200078efcff */
[----:B------:R-:W-:Y:S01]  /*6670*/  IMAD.X R145, R141, 0x1, R137, P2 ;  /* 0x000000018d917824 */ /* 0x000fe200010e0689 */
[----:B------:R-:W-:Y:S01]  /*6680*/  ISETP.GE.AND P2, PT, R250, UR12, PT ;  /* 0x0000000cfa007c0c */ /* 0x000fe2000bf46270 */
[----:B-1----:R-:W-:-:S05]  /*6690*/  IMAD.WIDE R142, R61, 0x4, R140 ;  /* 0x000000043d8e7825 */ /* 0x002fca00078e028c */
[----:B------:R1:W-:Y:S01]  /*66a0*/  LDGSTS.E [R167+0x2008], desc[UR16][R142.64], P1 ;  /* 0x020080008ea77fae */ /* 0x0003e20008921850 */
[----:B------:R-:W-:Y:S02]  /*66b0*/  ISETP.GE.AND P1, PT, R173, UR12, PT ;  /* 0x0000000cad007c0c */ /* 0x000fe4000bf26270 */
[----:B------:R-:W-:Y:S01]  /*66c0*/  SEL R173, RZ, 0x4, P2 ;  /* 0x00000004ffad7807 */ /* 0x000fe20001000000 */
[----:B------:R2:W-:Y:S01]  /*66d0*/  LDGSTS.E [R171], desc[UR16][R144.64], P3 ;  /* 0x0000000090ab7fae */ /* 0x0005e20009921850 */
[----:B------:R-:W-:Y:S02]  /*66e0*/  PLOP3.LUT P3, PT, PT, PT, UP1, 0x40, 0x0 ;  /* 0x000000000000781c */ /* 0x000fe40003f6e818 */
[----:B------:R-:W-:Y:S02]  /*66f0*/  SEL R172, RZ, 0x4, P1 ;  /* 0x00000004ffac7807 */ /* 0x000fe40000800000 */
[----:B------:R-:W-:Y:S02]  /*6700*/  ISETP.GE.AND P1, PT, R249, UR12, PT ;  /* 0x0000000cf9007c0c */ /* 0x000fe4000bf26270 */
[----:B------:R-:W-:-:S02]  /*6710*/  SEL R172, R172, RZ, P3 ;  /* 0x000000ffacac7207 */ /* 0x000fc40001800000 */
[----:B-1----:R-:W-:Y:S02]  /*6720*/  SEL R142, RZ, 0x4, P1 ;  /* 0x00000004ff8e7807 */ /* 0x002fe40000800000 */
[----:B------:R-:W-:Y:S01]  /*6730*/  SEL R173, R173, RZ, P4 ;  /* 0x000000ffadad7207 */ /* 0x000fe20002000000 */
[----:B--2---:R-:W-:Y:S01]  /*6740*/  IMAD.WIDE R144, R60, 0x4, R140 ;  /* 0x000000043c907825 */ /* 0x004fe200078e028c */
[----:B------:R-:W-:Y:S02]  /*6750*/  ISETP.NE.U32.AND P1, PT, R172, RZ, PT ;  /* 0x000000ffac00720c */ /* 0x000fe40003f25070 */
[----:B------:R-:W-:Y:S02]  /*6760*/  SEL R143, R142, RZ, P5 ;  /* 0x000000ff8e8f7207 */ /* 0x000fe40002800000 */
[----:B------:R-:W-:Y:S02]  /*6770*/  LEA R142, P4, R7, R140, 0x2 ;  /* 0x0000008c078e7211 */ /* 0x000fe400078810ff */
[----:B------:R-:W-:-:S02]  /*6780*/  ISETP.NE.U32.AND P2, PT, R173, RZ, PT ;  /* 0x000000ffad00720c */ /* 0x000fc40003f45070 */
[----:B------:R-:W-:Y:S01]  /*6790*/  ISETP.NE.U32.AND P3, PT, R143, RZ, PT ;  /* 0x000000ff8f00720c */ /* 0x000fe20003f65070 */
[----:B------:R-:W-:Y:S01]  /*67a0*/  IMAD.X R143, R141, 0x1, R136, P4 ;  /* 0x000000018d8f7824 */ /* 0x000fe200020e0688 */
[----:B------:R-:W-:Y:S02]  /*67b0*/  PLOP3.LUT P4, PT, PT, PT, UP1, 0x40, 0x0 ;  /* 0x000000000000781c */ /* 0x000fe40003f8e818 */
[----:B------:R-:W-:Y:S02]  /*67c0*/  LOP3.LUT R173, R2, 0xe, RZ, 0xfc, !PT ;  /* 0x0000000e02ad7812 */ /* 0x000fe400078efcff */
[----:B------:R1:W-:Y:S01]  /*67d0*/  LDGSTS.E [R171+0x8], desc[UR16][R142.64], P1 ;  /* 0x000080008eab7fae */ /* 0x0003e20008921850 */
[----:B------:R-:W-:Y:S02]  /*67e0*/  ISETP.GE.AND P1, PT, R174, UR12, PT ;  /* 0x0000000cae007c0c */ /* 0x000fe4000bf26270 */
[----:B------:R-:W-:Y:S02]  /*67f0*/  LOP3.LUT R174, R2, 0xa, RZ, 0xfc, !PT ;  /* 0x0000000a02ae7812 */ /* 0x000fe400078efcff */
[----:B------:R-:W-:Y:S01]  /*6800*/  LDGSTS.E [R171+0x2000], desc[UR16][R144.64], P2 ;  /* 0x0200000090ab7fae */ /* 0x000fe20009121850 */
[----:B------:R-:W-:-:S02]  /*6810*/  PLOP3.LUT P2, PT, PT, PT, UP1, 0x40, 0x0 ;  /* 0x000000000000781c */ /* 0x000fc40003f4e818 */
[----:B------:R-:W-:Y:S02]  /*6820*/  SEL R167, RZ, 0x4, P1 ;  /* 0x00000004ffa77807 */ /* 0x000fe40000800000 */
[----:B------:R-:W-:Y:S02]  /*6830*/  ISETP.GE.AND P1, PT, R174, UR12, PT ;  /* 0x0000000cae007c0c */ /* 0x000fe4000bf26270 */
[----:B------:R-:W-:Y:S01]  /*6840*/  SEL R167, R167, RZ, P2 ;  /* 0x000000ffa7a77207 */ /* 0x000fe20001000000 */
[----:B-1----:R-:W-:Y:S01]  /*6850*/  IMAD.WIDE R142, R59, 0x4, R140 ;  /* 0x000000043b8e7825 */ /* 0x002fe200078e028c */
[----:B------:R-:W-:Y:S02]  /*6860*/  SEL R172, RZ, 0x4, P1 ;  /* 0x00000004ffac7807 */ /* 0x000fe40000800000 */
[----:B------:R-:W-:Y:S02]  /*6870*/  ISETP.NE.U32.AND P1, PT, R167, RZ, PT ;  /* 0x000000ffa700720c */ /* 0x000fe40003f25070 */
[----:B------:R1:W-:Y:S01]  /*6880*/  LDGSTS.E [R171+0x2008], desc[UR16][R142.64], P3 ;  /* 0x020080008eab7fae */ /* 0x0003e20009921850 */
[----:B------:R-:W-:-:S02]  /*6890*/  LOP3.LUT R174, R0, 0x20, RZ, 0x3c, !PT ;  /* 0x0000002000ae7812 */ /* 0x000fc400078e3cff */
[----:B------:R-:W-:Y:S02]  /*68a0*/  PLOP3.LUT P2, PT, PT, PT, UP1, 0x40, 0x0 ;  /* 0x000000000000781c */ /* 0x000fe40003f4e818 */
[----:B------:R-:W-:Y:S01]  /*68b0*/  PLOP3.LUT P5, PT, PT, PT, UP1, 0x40, 0x0 ;  /* 0x000000000000781c */ /* 0x000fe20003fae818 */
[----:B------:R-:W-:Y:S01]  /*68c0*/  VIADD R167, R174, UR5 ;  /* 0x00000005aea77c36 */ /* 0x000fe20008000000 */
[----:B------:R-:W-:Y:S02]  /*68d0*/  SEL R172, R172, RZ, P2 ;  /* 0x000000ffacac7207 */ /* 0x000fe40001000000 */
[----:B------:R-:W-:Y:S02]  /*68e0*/  LOP3.LUT R174, R2, 0xc, RZ, 0xfc, !PT ;  /* 0x0000000c02ae7812 */ /* 0x000fe400078efcff */
[----:B------:R-:W-:Y:S02]  /*68f0*/  ISETP.NE.U32.AND P2, PT, R172, RZ, PT ;  /* 0x000000ffac00720c */ /* 0x000fe40003f45070 */
[----:B-1----:R-:W-:-:S05]  /*6900*/  LEA R142, P3, R8, R140, 0x2 ;  /* 0x0000008c088e7211 */ /* 0x002fca00078610ff */
[----:B------:R-:W-:Y:S01]  /*6910*/  IMAD.X R143, R141, 0x1, R135, P3 ;  /* 0x000000018d8f7824 */ /* 0x000fe200018e0687 */
[----:B------:R-:W-:-:S04]  /*6920*/  IADD3 R144, P3, R10, R140, RZ ;  /* 0x0000008c0a907210 */ /* 0x000fc80007f7e0ff */
[----:B------:R1:W-:Y:S01]  /*6930*/  LDGSTS.E [R167], desc[UR16][R142.64], P1 ;  /* 0x000000008ea77fae */ /* 0x0003e20008921850 */
[----:B------:R-:W-:Y:S01]  /*6940*/  ISETP.GE.AND P1, PT, R247, UR12, PT ;  /* 0x0000000cf7007c0c */ /* 0x000fe2000bf26270 */
[----:B------:R-:W-:Y:S01]  /*6950*/  IMAD.X R145, R141, 0x1, R18, P3 ;  /* 0x000000018d917824 */ /* 0x000fe200018e0612 */
[----:B------:R-:W-:Y:S02]  /*6960*/  PLOP3.LUT P3, PT, PT, PT, UP1, 0x40, 0x0 ;  /* 0x000000000000781c */ /* 0x000fe40003f6e818 */
[----:B------:R-:W-:Y:S02]  /*6970*/  SEL R171, RZ, 0x4, P1 ;  /* 0x00000004ffab7807 */ /* 0x000fe40000800000 */
[----:B------:R-:W-:Y:S01]  /*6980*/  ISETP.GE.AND P1, PT, R245, UR12, PT ;  /* 0x0000000cf5007c0c */ /* 0x000fe2000bf26270 */
[----:B------:R2:W-:Y:S01]  /*6990*/  LDGSTS.E [R167+0x8], desc[UR16][R144.64], P2 ;  /* 0x0000800090a77fae */ /* 0x0005e20009121850 */
[----:B------:R-:W-:Y:S02]  /*69a0*/  SEL R171, R171, RZ, P3 ;  /* 0x000000ffabab7207 */ /* 0x000fe40001800000 */
[----:B------:R-:W-:-:S02]  /*69b0*/  SEL R172, RZ, 0x4, P1 ;  /* 0x00000004ffac7807 */ /* 0x000fc40000800000 */
[----:B------:R-:W-:Y:S02]  /*69c0*/  PLOP3.LUT P3, PT, PT, PT, UP1, 0x40, 0x0 ;  /* 0x000000000000781c */ /* 0x000fe40003f6e818 */
[----:B------:R-:W-:Y:S02]  /*69d0*/  ISETP.GE.AND P1, PT, R174, UR12, PT ;  /* 0x0000000cae007c0c */ /* 0x000fe4000bf26270 */
[----:B------:R-:W-:Y:S02]  /*69e0*/  ISETP.NE.U32.AND P2, PT, R171, RZ, PT ;  /* 0x000000ffab00720c */ /* 0x000fe40003f45070 */
[----:B------:R-:W-:Y:S02]  /*69f0*/  SEL R172, R172, RZ, P3 ;  /* 0x000000ffacac7207 */ /* 0x000fe40001800000 */
[----:B-1----:R-:W-:Y:S02]  /*6a00*/  SEL R142, RZ, 0x4, P1 ;  /* 0x00000004ff8e7807 */ /* 0x002fe40000800000 */
[----:B------:R-:W-:-:S02]  /*6a10*/  ISETP.NE.U32.AND P1, PT, R172, RZ, PT ;  /* 0x000000ffac00720c */ /* 0x000fc40003f25070 */
[----:B--2---:R-:W-:Y:S01]  /*6a20*/  SEL R144, R142, RZ, P4 ;  /* 0x000000ff8e907207 */ /* 0x004fe20002000000 */
[----:B------:R-:W-:Y:S01]  /*6a30*/  IMAD.WIDE R142, R58, 0x4, R140 ;  /* 0x000000043a8e7825 */ /* 0x000fe200078e028c */
[----:B------:R-:W-:Y:S02]  /*6a40*/  LOP3.LUT R174, R0, 0x30, RZ, 0x3c, !PT ;  /* 0x0000003000ae7812 */ /* 0x000fe400078e3cff */
[----:B------:R-:W-:Y:S02]  /*6a50*/  ISETP.NE.U32.AND P3, PT, R144, RZ, PT ;  /* 0x000000ff9000720c */ /* 0x000fe40003f65070 */
[----:B------:R1:W-:Y:S01]  /*6a60*/  LDGSTS.E [R167+0x2000], desc[UR16][R142.64], P2 ;  /* 0x020000008ea77fae */ /* 0x0003e20009121850 */
[----:B------:R-:W-:Y:S01]  /*6a70*/  IADD3 R144, P2, R11, R140, RZ ;  /* 0x0000008c0b907210 */ /* 0x000fe20007f5e0ff */
[----:B------:R-:W-:Y:S01]  /*6a80*/  VIADD R171, R174, UR5 ;  /* 0x00000005aeab7c36 */ /* 0x000fe20008000000 */
        /* <DEDUP_REMOVED lines=18> */
[----:B------:R-:W-:Y:S02]  /*6bb0*/  IADD3 R142, P4, R12, R140, RZ ;  /* 0x0000008c0c8e7210 */ /* 0x000fe40007f9e0ff */
        /* <DEDUP_REMOVED lines=18> */
[----:B------:R-:W-:-:S03]  /*6ce0*/  PLOP3.LUT P2, PT, PT, PT, UP1, 0x40, 0x0 ;  /* 0x000000000000781c */ /* 0x000fc60003f4e818 */
[----:B------:R-:W-:Y:S01]  /*6cf0*/  VIADD R167, R174, UR5 ;  /* 0x00000005aea77c36 */ /* 0x000fe20008000000 */
[----:B------:R-:W-:Y:S02]  /*6d00*/  SEL R172, R172, RZ, P2 ;  /* 0x000000ffacac7207 */ /* 0x000fe40001000000 */
[----:B------:R-:W-:Y:S02]  /*6d10*/  LOP3.LUT R174, R2, 0x14, RZ, 0xfc, !PT ;  /* 0x0000001402ae7812 */ /* 0x000fe400078efcff */
[----:B------:R-:W-:Y:S02]  /*6d20*/  ISETP.NE.U32.AND P2, PT, R172, RZ, PT ;  /* 0x000000ffac00720c */ /* 0x000fe40003f45070 */
[----:B-1----:R-:W-:-:S05]  /*6d30*/  IADD3 R142, P3, R13, R140, RZ ;  /* 0x0000008c0d8e7210 */ /* 0x002fca0007f7e0ff */
        /* <DEDUP_REMOVED lines=10> */
[----:B------:R-:W-:-:S02]  /*6de0*/  PLOP3.LUT P3, PT, PT, PT, UP1, 0x40, 0x0 ;  /* 0x000000000000781c */ /* 0x000fc40003f6e818 */
[----:B------:R-:W-:Y:S02]  /*6df0*/  SEL R172, RZ, 0x4, P1 ;  /* 0x00000004ffac7807 */ /* 0x000fe40000800000 */
        /* <DEDUP_REMOVED lines=15> */
[----:B------:R-:W-:-:S02]  /*6ef0*/  PLOP3.LUT P2, PT, PT, PT, UP1, 0x40, 0x0 ;  /* 0x000000000000781c */ /* 0x000fc40003f4e818 */
[----:B------:R-:W-:Y:S02]  /*6f00*/  ISETP.GE.AND P5, PT, R174, UR12, PT ;  /* 0x0000000cae007c0c */ /* 0x000fe4000bfa6270 */
[----:B------:R-:W-:Y:S01]  /*6f10*/  LOP3.LUT R174, R0, 0x60, RZ, 0x3c, !PT ;  /* 0x0000006000ae7812 */ /* 0x000fe200078e3cff */
[----:B-1----:R-:W-:-:S05]  /*6f20*/  IMAD.WIDE R142, R150, 0x4, R140 ;  /* 0x00000004968e7825 */ /* 0x002fca00078e028c */
[----:B------:R1:W-:Y:S01]  /*6f30*/  LDGSTS.E [R167+0x2008], desc[UR16][R142.64], P1 ;  /* 0x020080008ea77fae */ /* 0x0003e20008921850 */
[----:B------:R-:W-:-:S03]  /*6f40*/  ISETP.GE.AND P1, PT, R173, UR12, PT ;  /* 0x0000000cad007c0c */ /* 0x000fc6000bf26270 */
[----:B------:R2:W-:Y:S01]  /*6f50*/  LDGSTS.E [R171], desc[UR16][R144.64], P3 ;  /* 0x0000000090ab7fae */ /* 0x0005e20009921850 */
[----:B------:R-:W-:Y:S02]  /*6f60*/  SEL R172, RZ, 0x4, P1 ;  /* 0x00000004ffac7807 */ /* 0x000fe40000800000 */
[----:B------:R-:W-:Y:S02]  /*6f70*/  ISETP.GE.AND P1, PT, R239, UR12, PT ;  /* 0x0000000cef007c0c */ /* 0x000fe4000bf26270 */
[----:B------:R-:W-:Y:S02]  /*6f80*/  SEL R172, R172, RZ, P2 ;  /* 0x000000ffacac7207 */ /* 0x000fe40001000000 */
[----:B------:R-:W-:Y:S02]  /*6f90*/  SEL R173, RZ, 0x4, P1 ;  /* 0x00000004ffad7807 */ /* 0x000fe40000800000 */
[----:B------:R-:W-:Y:S02]  /*6fa0*/  ISETP.NE.U32.AND P3, PT, R172, RZ, PT ;  /* 0x000000ffac00720c */ /* 0x000fe40003f65070 */
[----:B------:R-:W-:-:S02]  /*6fb0*/  SEL R173, R173, RZ, P4 ;  /* 0x000000ffadad7207 */ /* 0x000fc40002000000 */
[----:B-1----:R-:W-:Y:S02]  /*6fc0*/  IADD3 R142, P4, R16, R140, RZ ;  /* 0x0000008c108e7210 */ /* 0x002fe40007f9e0ff */
[----:B------:R-:W-:Y:S02]  /*6fd0*/  ISETP.GE.AND P1, PT, R238, UR12, PT ;  /* 0x0000000cee007c0c */ /* 0x000fe4000bf26270 */
[----:B------:R-:W-:Y:S01]  /*6fe0*/  ISETP.NE.U32.AND P2, PT, R173, RZ, PT ;  /* 0x000000ffad00720c */ /* 0x000fe20003f45070 */
[----:B------:R-:W-:Y:S01]  /*6ff0*/  IMAD.X R143, R141, 0x1, R56, P4 ;  /* 0x000000018d8f7824 */ /* 0x000fe200020e0638 */
[----:B------:R-:W-:Y:S02]  /*7000*/  PLOP3.LUT P4, PT, PT, PT, UP1, 0x40, 0x0 ;  /* 0x000000000000781c */ /* 0x000fe40003f8e818 */
[----:B--2---:R-:W-:Y:S02]  /*7010*/  SEL R144, RZ, 0x4, P1 ;  /* 0x00000004ff907807 */ /* 0x004fe40000800000 */
[----:B------:R1:W-:Y:S01]  /*7020*/  LDGSTS.E [R171+0x8], desc[UR16][R142.64], P3 ;  /* 0x000080008eab7fae */ /* 0x0003e20009921850 */
[----:B------:R-:W-:-:S02]  /*7030*/  SEL R145, RZ, 0x4, P5 ;  /* 0x00000004ff917807 */ /* 0x000fc40002800000 */
[----:B------:R-:W-:Y:S02]  /*7040*/  SEL R144, R144, RZ, P4 ;  /* 0x000000ff90907207 */ /* 0x000fe40002000000 */
[----:B------:R-:W-:Y:S02]  /*7050*/  ISETP.GE.AND P4, PT, R175, UR12, PT ;  /* 0x0000000caf007c0c */ /* 0x000fe4000bf86270 */
[----:B------:R-:W-:Y:S02]  /*7060*/  ISETP.NE.U32.AND P1, PT, R144, RZ, PT ;  /* 0x000000ff9000720c */ /* 0x000fe40003f25070 */
[----:B------:R-:W-:Y:S02]  /*7070*/  ISETP.GE.AND P5, PT, R237, UR12, PT ;  /* 0x0000000ced007c0c */ /* 0x000fe4000bfa6270 */
[----:B------:R-:W-:Y:S01]  /*7080*/  SEL R144, RZ, 0x4, P4 ;  /* 0x00000004ff907807 */ /* 0x000fe20002000000 */
[----:B-1----:R-:W-:Y:S01]  /*7090*/  IMAD.WIDE R142, R151, 0x4, R140 ;  /* 0x00000004978e7825 */ /* 0x002fe200078e028c */
[----:B------:R-:W-:-:S02]  /*70a0*/  PLOP3.LUT P4, PT, PT, PT, UP1, 0x40, 0x0 ;  /* 0x000000000000781c */ /* 0x000fc40003f8e818 */
[----:B------:R-:W-:Y:S02]  /*70b0*/  SEL R167, RZ, 0x4, P5 ;  /* 0x00000004ffa77807 */ /* 0x000fe40002800000 */
[----:B------:R1:W-:Y:S01]  /*70c0*/  LDGSTS.E [R171+0x2000], desc[UR16][R142.64], P2 ;  /* 0x020000008eab7fae */ /* 0x0003e20009121850 */
[----:B------:R-:W-:Y:S02]  /*70d0*/  PLOP3.LUT P2, PT, PT, PT, UP1, 0x40, 0x0 ;  /* 0x000000000000781c */ /* 0x000fe40003f4e818 */
[----:B------:R-:W-:Y:S02]  /*70e0*/  PLOP3.LUT P3, PT, PT, PT, UP1, 0x40, 0x0 ;  /* 0x000000000000781c */ /* 0x000fe40003f6e818 */
[----:B------:R-:W-:Y:S02]  /*70f0*/  SEL R144, R144, RZ, P2 ;  /* 0x000000ff90907207 */ /* 0x000fe40001000000 */
[----:B------:R-:W-:Y:S02]  /*7100*/  SEL R167, R167, RZ, P4 ;  /* 0x000000ffa7a77207 */ /* 0x000fe40002000000 */
[----:B------:R-:W-:-:S02]  /*7110*/  SEL R145, R145, RZ, P3 ;  /* 0x000000ff91917207 */ /* 0x000fc40001800000 */
[----:B------:R-:W-:Y:S01]  /*7120*/  ISETP.NE.U32.AND P3, PT, R144, RZ, PT ;  /* 0x000000ff9000720c */ /* 0x000fe20003f65070 */
[--C-:B-1----:R-:W-:Y:S01]  /*7130*/  IMAD.WIDE R142, R152, 0x4, R140.reuse ;  /* 0x00000004988e7825 */ /* 0x102fe200078e028c */
[----:B------:R-:W-:Y:S02]  /*7140*/  ISETP.NE.U32.AND P2, PT, R167, RZ, PT ;  /* 0x000000ffa700720c */ /* 0x000fe40003f45070 */
[----:B------:R-:W-:Y:S01]  /*7150*/  ISETP.NE.U32.AND P5, PT, R145, RZ, PT ;  /* 0x000000ff9100720c */ /* 0x000fe20003fa5070 */
[----:B------:R-:W-:Y:S01]  /*7160*/  VIADD R167, R174, UR5 ;  /* 0x00000005aea77c36 */ /* 0x000fe20008000000 */
[----:B------:R1:W-:Y:S01]  /*7170*/  LDGSTS.E [R171+0x2008], desc[UR16][R142.64], P1 ;  /* 0x020080008eab7fae */ /* 0x0003e20008921850 */
[----:B------:R-:W-:Y:S01]  /*7180*/  ISETP.GE.AND P1, PT, R235, UR12, PT ;  /* 0x0000000ceb007c0c */ /* 0x000fe2000bf26270 */
[----:B------:R-:W-:Y:S01]  /*7190*/  IMAD.WIDE R144, R65, 0x4, R140 ;  /* 0x0000000441907825 */ /* 0x000fe200078e028c */
[----:B------:R-:W-:Y:S02]  /*71a0*/  LOP3.LUT R174, R2, 0x1c, RZ, 0xfc, !PT ;  /* 0x0000001c02ae7812 */ /* 0x000fe400078efcff */
[----:B------:R-:W-:-:S02]  /*71b0*/  SEL R172, RZ, 0x4, P1 ;  /* 0x00000004ffac7807 */ /* 0x000fc40000800000 */
[----:B------:R-:W-:Y:S02]  /*71c0*/  ISETP.GE.AND P1, PT, R174, UR12, PT ;  /* 0x0000000cae007c0c */ /* 0x000fe4000bf26270 */
[----:B------:R-:W-:Y:S02]  /*71d0*/  LOP3.LUT R173, R2, 0x1e, RZ, 0xfc, !PT ;  /* 0x0000001e02ad7812 */ /* 0x000fe400078efcff */
[----:B------:R-:W-:Y:S01]  /*71e0*/  PLOP3.LUT P4, PT, PT, PT, UP1, 0x40, 0x0 ;  /* 0x000000000000781c */ /* 0x000fe20003f8e818 */
[----:B-1----:R-:W-:Y:S01]  /*71f0*/  IMAD.WIDE R142, R66, 0x4, R140 ;  /* 0x00000004428e7825 */ /* 0x002fe200078e028c */
[----:B------:R-:W-:Y:S02]  /*7200*/  SEL R171, RZ, 0x4, P1 ;  /* 0x00000004ffab7807 */ /* 0x000fe40000800000 */
[----:B------:R-:W-:Y:S02]  /*7210*/  ISETP.GE.AND P1, PT, R173, UR12, PT ;  /* 0x0000000cad007c0c */ /* 0x000fe4000bf26270 */
[----:B------:R1:W-:Y:S01]  /*7220*/  LDGSTS.E [R167], desc[UR16][R142.64], P3 ;  /* 0x000000008ea77fae */ /* 0x0003e20009921850 */
[----:B------:R-:W-:-:S02]  /*7230*/  LOP3.LUT R173, R2, 0x3c, RZ, 0xfc, !PT ;  /* 0x0000003c02ad7812 */ /* 0x000fc400078efcff */
[----:B------:R-:W-:Y:S01]  /*7240*/  PLOP3.LUT P3, PT, PT, PT, UP1, 0x40, 0x0 ;  /* 0x000000000000781c */ /* 0x000fe20003f6e818 */
[----:B------:R2:W-:Y:S01]  /*7250*/  LDGSTS.E [R167+0x8], desc[UR16][R144.64], P5 ;  /* 0x0000800090a77fae */ /* 0x0005e2000a921850 */
[----:B------:R-:W-:Y:S02]  /*7260*/  LOP3.LUT R174, R0, 0x70, RZ, 0x3c, !PT ;  /* 0x0000007000ae7812 */ /* 0x000fe400078e3cff */
[----:B------:R-:W-:Y:S02]  /*7270*/  SEL R172, R172, RZ, P3 ;  /* 0x000000ffacac7207 */ /* 0x000fe40001800000 */
[----:B------:R-:W-:Y:S01]  /*7280*/  PLOP3.LUT P3, PT, PT, PT, UP1, 0x40, 0x0 ;  /* 0x000000000000781c */ /* 0x000fe20003f6e818 */
[----:B-1----:R-:W-:-:S03]  /*7290*/  IMAD.WIDE R142, R153, 0x4, R140 ;  /* 0x00000004998e7825 */ /* 0x002fc600078e028c */
[----:B------:R-:W-:Y:S02]  /*72a0*/  SEL R171, R171, RZ, P3 ;  /* 0x000000ffabab7207 */ /* 0x000fe40001800000 */
[----:B--2---:R-:W-:Y:S01]  /*72b0*/  SEL R144, RZ, 0x4, P1 ;  /* 0x00000004ff907807 */ /* 0x004fe20000800000 */
[----:B------:R1:W-:Y:S01]  /*72c0*/  LDGSTS.E [R167+0x2000], desc[UR16][R142.64], P2 ;  /* 0x020000008ea77fae */ /* 0x0003e20009121850 */
[----:B------:R-:W-:Y:S02]  /*72d0*/  ISETP.GE.AND P1, PT, R173, UR12, PT ;  /* 0x0000000cad007c0c */ /* 0x000fe4000bf26270 */
[----:B------:R-:W-:Y:S02]  /*72e0*/  SEL R144, R144, RZ, P4 ;  /* 0x000000ff90907207 */ /* 0x000fe40002000000 */
[----:B------:R-:W-:Y:S02]  /*72f0*/  LOP3.LUT R173, R2, 0x3e, RZ, 0xfc, !PT ;  /* 0x0000003e02ad7812 */ /* 0x000fe400078efcff */
[----:B------:R-:W-:-:S02]  /*7300*/  ISETP.NE.U32.AND P4, PT, R144, RZ, PT ;  /* 0x000000ff9000720c */ /* 0x000fc40003f85070 */
[----:B------:R-:W-:Y:S02]  /*7310*/  SEL R144, RZ, 0x4, P1 ;  /* 0x00000004ff907807 */ /* 0x000fe40000800000 */
[----:B------:R-:W-:Y:S01]  /*7320*/  ISETP.GE.AND P1, PT, R173, UR12, PT ;  /* 0x0000000cad007c0c */ /* 0x000fe2000bf26270 */
[----:B-1----:R-:W-:Y:S01]  /*7330*/  IMAD.WIDE R142, R154, 0x4, R140 ;  /* 0x000000049a8e7825 */ /* 0x002fe200078e028c */
[----:B------:R-:W1:Y:S01]  /*7340*/  S2R R173, SR_TID.X ;  /* 0x0000000000ad7919 */ /* 0x000e620000002100 */
[----:B------:R-:W-:Y:S02]  /*7350*/  ISETP.NE.U32.AND P2, PT, R172, RZ, PT ;  /* 0x000000ffac00720c */ /* 0x000fe40003f45070 */
[----:B------:R-:W-:Y:S01]  /*7360*/  ISETP.NE.U32.AND P3, PT, R171, RZ, PT ;  /* 0x000000ffab00720c */ /* 0x000fe20003f65070 */
[----:B------:R-:W-:Y:S01]  /*7370*/  VIADD R171, R174, UR5 ;  /* 0x00000005aeab7c36 */ /* 0x000fe20008000000 */
[----:B------:R-:W-:Y:S02]  /*7380*/  SEL R145, RZ, 0x4, P1 ;  /* 0x00000004ff917807 */ /* 0x000fe40000800000 */
[----:B------:R-:W-:-:S07]  /*7390*/  LOP3.LUT R172, R3, 0x20, RZ, 0x3c, !PT ;  /* 0x0000002003ac7812 */ /* 0x000fce00078e3cff */
[----:B------:R2:W-:Y:S01]  /*73a0*/  LDGSTS.E [R167+0x2008], desc[UR16][R142.64], P2 ;  /* 0x020080008ea77fae */ /* 0x0005e20009121850 */
[----:B------:R-:W-:-:S04]  /*73b0*/  PLOP3.LUT P2, PT, PT, PT, UP1, 0x40, 0x0 ;  /* 0x000000000000781c */ /* 0x000fc80003f4e818 */
[----:B------:R-:W-:-:S04]  /*73c0*/  SEL R144, R144, RZ, P2 ;  /* 0x000000ff90907207 */ /* 0x000fc80001000000 */
[----:B------:R-:W-:Y:S01]  /*73d0*/  ISETP.NE.U32.AND P2, PT, R144, RZ, PT ;  /* 0x000000ff9000720c */ /* 0x000fe20003f45070 */
[----:B--2---:R-:W-:-:S04]  /*73e0*/  IMAD.WIDE R142, R64, 0x4, R140 ;  /* 0x00000004408e7825 */ /* 0x004fc800078e028c */
[----:B------:R-:W-:Y:S01]  /*73f0*/  VIADD R167, R3, UR5 ;  /* 0x0000000503a77c36 */ /* 0x000fe20008000000 */
[----:B------:R2:W-:Y:S01]  /*7400*/  LDGSTS.E [R171], desc[UR16][R142.64], P3 ;  /* 0x000000008eab7fae */ /* 0x0005e20009921850 */
[----:B-1----:R-:W-:Y:S02]  /*7410*/  LOP3.LUT R173, R173, 0x3f, RZ, 0xc0, !PT ;  /* 0x0000003fadad7812 */ /* 0x002fe400078ec0ff */
[----:B------:R-:W-:Y:S02]  /*7420*/  PLOP3.LUT P3, PT, PT, PT, UP1, 0x40, 0x0 ;  /* 0x000000000000781c */ /* 0x000fe40003f6e818 */
[----:B------:R-:W-:Y:S01]  /*7430*/  ISETP.GE.AND P1, PT, R173, UR12, PT ;  /* 0x0000000cad007c0c */ /* 0x000fe2000bf26270 */
[----:B------:R-:W-:Y:S01]  /*7440*/  UIADD3 UR12, UR12, -0x40, URZ ;  /* 0xffffffc00c0c7890 */ /* 0x000fe2000fffe03f */
[----:B------:R-:W-:Y:S02]  /*7450*/  SEL R145, R145, RZ, P3 ;  /* 0x000000ff91917207 */ /* 0x000fe40001800000 */
[----:B------:R-:W-:-:S02]  /*7460*/  SEL R144, RZ, 0x4, P1 ;  /* 0x00000004ff907807 */ /* 0x000fc40000800000 */
[----:B------:R-:W-:Y:S01]  /*7470*/  ISETP.NE.U32.AND P3, PT, R145, RZ, PT ;  /* 0x000000ff9100720c */ /* 0x000fe20003f65070 */
[----:B--2---:R-:W-:-:S05]  /*7480*/  IMAD.WIDE R142, R63, 0x4, R140 ;  /* 0x000000043f8e7825 */ /* 0x004fca00078e028c */
[----:B------:R1:W-:Y:S01]  /*7490*/  LDGSTS.E [R171+0x8], desc[UR16][R142.64], P4 ;  /* 0x000080008eab7fae */ /* 0x0003e2000a121850 */
[----:B------:R-:W-:-:S04]  /*74a0*/  PLOP3.LUT P4, PT, PT, PT, UP1, 0x40, 0x0 ;  /* 0x000000000000781c */ /* 0x000fc80003f8e818 */
[----:B------:R-:W-:-:S04]  /*74b0*/  SEL R144, R144, RZ, P4 ;  /* 0x000000ff90907207 */ /* 0x000fc80002000000 */
[----:B------:R-:W-:Y:S01]  /*74c0*/  ISETP.NE.U32.AND P1, PT, R144, RZ, PT ;  /* 0x000000ff9000720c */ /* 0x000fe20003f25070 */
[----:B-1----:R-:W-:-:S05]  /*74d0*/  IMAD.WIDE R142, R155, 0x4, R140 ;  /* 0x000000049b8e7825 */ /* 0x002fca00078e028c */
[----:B------:R1:W-:Y:S01]  /*74e0*/  LDGSTS.E [R171+0x2000], desc[UR16][R142.64], P2 ;  /* 0x020000008eab7fae */ /* 0x0003e20009121850 */
[----:B------:R-:W-:-:S05]  /*74f0*/  IADD3 R144, P2, R9, R121, RZ ;  /* 0x0000007909907210 */ /* 0x000fca0007f5e0ff */
[----:B------:R-:W-:Y:S02]  /*7500*/  IMAD.X R145, R129, 0x1, R57, P2 ;  /* 0x0000000181917824 */ /* 0x000fe400010e0639 */
[----:B-1----:R-:W-:-:S05]  /*7510*/  IMAD.WIDE R142, R156, 0x4, R140 ;  /* 0x000000049c8e7825 */ /* 0x002fca00078e028c */
[----:B------:R1:W-:Y:S01]  /*7520*/  LDGSTS.E [R171+0x2008], desc[UR16][R142.64], P3 ;  /* 0x020080008eab7fae */ /* 0x0003e20009921850 */
[----:B------:R-:W-:-:S03]  /*7530*/  LEA R140, P3, R17, R140, 0x2 ;  /* 0x0000008c118c7211 */ /* 0x000fc600078610ff */
[----:B------:R-:W0:Y:S04]  /*7540*/  LDGDEPBAR ;  /* 0x00000000000079af */ /* 0x000e280000000000 */
[----:B------:R2:W-:Y:S01]  /*7550*/  LDGSTS.E [R167+0xc000], desc[UR16][R144.64], P1 ;  /* 0x0c00000090a77fae */ /* 0x0005e20008921850 */
[----:B-1----:R-:W-:Y:S01]  /*7560*/  IADD3 R142, P2, R9, R113, RZ ;  /* 0x00000071098e7210 */ /* 0x002fe20007f5e0ff */
[----:B------:R-:W-:Y:S01]  /*7570*/  VIADD R171, R172, UR5 ;  /* 0x00000005acab7c36 */ /* 0x000fe20008000000 */
[----:B------:R-:W-:-:S03]  /*7580*/  LOP3.LUT R172, R3, 0x40, RZ, 0x3c, !PT ;  /* 0x0000004003ac7812 */ /* 0x000fc600078e3cff */
[----:B------:R-:W-:Y:S01]  /*7590*/  IMAD.X R143, R123, 0x1, R57, P2 ;  /* 0x000000017b8f7824 */ /* 0x000fe200010e0639 */
[----:B--2---:R-:W-:-:S04]  /*75a0*/  IADD3 R144, P2, R9, R105, RZ ;  /* 0x0000006909907210 */ /* 0x004fc80007f5e0ff */
[----:B------:R1:W-:Y:S01]  /*75b0*/  LDGSTS.E [R167+0xc400], desc[UR16][R142.64], P1 ;  /* 0x0c4000008ea77fae */ /* 0x0003e20008921850 */
[----:B------:R-:W-:-:S05]  /*75c0*/  IMAD.X R145, R120, 0x1, R57, P2 ;  /* 0x0000000178917824 */ /* 0x000fca00010e0639 */
[----:B------:R2:W-:Y:S01]  /*75d0*/  LDGSTS.E [R167+0xc800], desc[UR16][R144.64], P1 ;  /* 0x0c80000090a77fae */ /* 0x0005e20008921850 */
[----:B-1----:R-:W-:-:S05]  /*75e0*/  IADD3 R142, P2, R9, R97, RZ ;  /* 0x00000061098e7210 */ /* 0x002fca0007f5e0ff */
        /* <DEDUP_REMOVED lines=37> */
[----:B-1----:R-:W-:Y:S02]  /*7840*/  IADD3 R142, P2, R9, R68, RZ ;  /* 0x00000044098e7210 */ /* 0x002fe40007f5e0ff */
[----:B------:R-:W-:-:S03]  /*7850*/  IADD3 R68, P5, R68, R133, RZ ;  /* 0x0000008544447210 */ /* 0x000fc60007fbe0ff */
[C-C-:B------:R-:W-:Y:S02]  /*7860*/  IMAD.X R143, R78.reuse, 0x1, R57.reuse, P2 ;  /* 0x000000014e8f7824 */ /* 0x140fe400010e0639 */
[----:B------:R-:W-:Y:S01]  /*7870*/  IMAD.X R78, R78, 0x1, R132, P5 ;  /* 0x000000014e4e7824 */ /* 0x000fe200028e0684 */
[----:B--2---:R-:W-:Y:S02]  /*7880*/  IADD3 R144, P2, R9, R117, RZ ;  /* 0x0000007509907210 */ /* 0x004fe40007f5e0ff */
[----:B------:R1:W-:Y:S03]  /*7890*/  LDGSTS.E [R171+0xdd00], desc[UR16][R142.64], P1 ;  /* 0x0dd000008eab7fae */ /* 0x0003e60008921850 */
[----:B------:R-:W-:-:S05]  /*78a0*/  IMAD.X R145, R127, 0x1, R57, P2 ;  /* 0x000000017f917824 */ /* 0x000fca00010e0639 */
[----:B------:R2:W-:Y:S01]  /*78b0*/  LDGSTS.E [R167+0xc200], desc[UR16][R144.64], P1 ;  /* 0x0c20000090a77fae */ /* 0x0005e20008921850 */
[----:B-1----:R-:W-:Y:S01]  /*78c0*/  IADD3 R142, P2, R9, R109, RZ ;  /* 0x0000006d098e7210 */ /* 0x002fe20007f5e0ff */
[----:B------:R-:W-:-:S04]  /*78d0*/  VIADD R171, R172, UR5 ;  /* 0x00000005acab7c36 */ /* 0x000fc80008000000 */
        /* <DEDUP_REMOVED lines=22> */
[----:B------:R1:W-:Y:S01]  /*7a40*/  LDGSTS.E [R167+0xde00], desc[UR16][R142.64], P1 ;  /* 0x0de000008ea77fae */ /* 0x0003e20008921850 */
[----:B------:R-:W-:Y:S02]  /*7a50*/  IADD3 R73, P6, R73, R133, RZ ;  /* 0x0000008549497210 */ /* 0x000fe40007fde0ff */
[----:B------:R-:W-:-:S03]  /*7a60*/  IMAD.X R145, R125, 0x1, R57, P2 ;  /* 0x000000017d917824 */ /* 0x000fc600010e0639 */
[----:B------:R-:W-:Y:S01]  /*7a70*/  IMAD.X R88, R88, 0x1, R132, P6 ;  /* 0x0000000158587824 */ /* 0x000fe200030e0684 */
[----:B------:R-:W-:Y:S01]  /*7a80*/  IADD3 R85, P6, R85, R133, RZ ;  /* 0x0000008555557210 */ /* 0x000fe20007fde0ff */
[----:B------:R2:W-:Y:S01]  /*7a90*/  LDGSTS.E [R171+0xc300], desc[UR16][R144.64], P1 ;  /* 0x0c30000090ab7fae */ /* 0x0005e20008921850 */
[----:B-1----:R-:W-:Y:S01]  /*7aa0*/  IADD3 R142, P2, R9, R107, RZ ;  /* 0x0000006b098e7210 */ /* 0x002fe20007f5e0ff */
[----:B------:R-:W-:Y:S01]  /*7ab0*/  IMAD.X R167, R141, 0x1, R134, P3 ;  /* 0x000000018da77824 */ /* 0x000fe200018e0686 */
[-C--:B------:R-:W-:Y:S01]  /*7ac0*/  IADD3 R69, P3, R69, R133.reuse, RZ ;  /* 0x0000008545457210 */ /* 0x080fe20007f7e0ff */
[--C-:B------:R-:W-:Y:S01]  /*7ad0*/  IMAD.X R100, R100, 0x1, R132.reuse, P6 ;  /* 0x0000000164647824 */ /* 0x100fe200030e0684 */
[----:B------:R-:W-:Y:S01]  /*7ae0*/  IADD3 R97, P6, R97, R133, RZ ;  /* 0x0000008561617210 */ /* 0x000fe20007fde0ff */
[----:B------:R-:W-:Y:S02]  /*7af0*/  IMAD.X R143, R122, 0x1, R57, P2 ;  /* 0x000000017a8f7824 */ /* 0x000fe400010e0639 */
[--C-:B------:R-:W-:Y:S01]  /*7b00*/  IMAD.X R80, R80, 0x1, R132.reuse, P3 ;  /* 0x0000000150507824 */ /* 0x100fe200018e0684 */
[----:B--2---:R-:W-:Y:S01]  /*7b10*/  IADD3 R144, P2, R9, R99, RZ ;  /* 0x0000006309907210 */ /* 0x004fe20007f5e0ff */
[----:B------:R-:W-:Y:S01]  /*7b20*/  IMAD.X R112, R112, 0x1, R132, P6 ;  /* 0x0000000170707824 */ /* 0x000fe200030e0684 */
[----:B------:R1:W-:Y:S01]  /*7b30*/  LDGSTS.E [R171+0xc700], desc[UR16][R142.64], P1 ;  /* 0x0c7000008eab7fae */ /* 0x0003e20008921850 */
[----:B------:R-:W-:-:S02]  /*7b40*/  IADD3 R77, P3, R77, R133, RZ ;  /* 0x000000854d4d7210 */ /* 0x000fc40007f7e0ff */
[----:B------:R-:W-:Y:S01]  /*7b50*/  IMAD.X R145, R114, 0x1, R57, P2 ;  /* 0x0000000172917824 */ /* 0x000fe200010e0639 */
[-C--:B------:R-:W-:Y:S02]  /*7b60*/  IADD3 R109, P6, R109, R133.reuse, RZ ;  /* 0x000000856d6d7210 */ /* 0x080fe40007fde0ff */
[--C-:B------:R-:W-:Y:S01]  /*7b70*/  IMAD.X R92, R92, 0x1, R132.reuse, P3 ;  /* 0x000000015c5c7824 */ /* 0x100fe200018e0684 */
[-C--:B------:R-:W-:Y:S01]  /*7b80*/  IADD3 R89, P3, R89, R133.reuse, RZ ;  /* 0x0000008559597210 */ /* 0x080fe20007f7e0ff */
[----:B------:R2:W-:Y:S01]  /*7b90*/  LDGSTS.E [R171+0xcb00], desc[UR16][R144.64], P1 ;  /* 0x0cb0000090ab7fae */ /* 0x0005e20008921850 */
[--C-:B------:R-:W-:Y:S01]  /*7ba0*/  IMAD.X R124, R124, 0x1, R132.reuse, P6 ;  /* 0x000000017c7c7824 */ /* 0x100fe200030e0684 */
[----:B------:R-:W-:Y:S02]  /*7bb0*/  IADD3 R121, P6, R121, R133, RZ ;  /* 0x0000008579797210 */ /* 0x000fe40007fde0ff */
[----:B-1----:R-:W-:Y:S01]  /*7bc0*/  IADD3 R142, P2, R9, R91, RZ ;  /* 0x0000005b098e7210 */ /* 0x002fe20007f5e0ff */
[--C-:B------:R-:W-:Y:S01]  /*7bd0*/  IMAD.X R104, R104, 0x1, R132.reuse, P3 ;  /* 0x0000000168687824 */ /* 0x100fe200018e0684 */
[----:B------:R-:W-:Y:S01]  /*7be0*/  IADD3 R101, P3, R101, R133, RZ ;  /* 0x0000008565657210 */ /* 0x000fe20007f7e0ff */
[----:B------:R-:W-:-:S02]  /*7bf0*/  IMAD.X R129, R129, 0x1, R132, P6 ;  /* 0x0000000181817824 */ /* 0x000fc400030e0684 */
[--C-:B------:R-:W-:Y:S02]  /*7c00*/  IMAD.X R143, R106, 0x1, R57.reuse, P2 ;  /* 0x000000016a8f7824 */ /* 0x100fe400010e0639 */
[----:B------:R-:W-:Y:S01]  /*7c10*/  IMAD.X R116, R116, 0x1, R132, P3 ;  /* 0x0000000174747824 */ /* 0x000fe200018e0684 */
[----:B--2---:R-:W-:Y:S02]  /*7c20*/  IADD3 R144, P2, R9, R83, RZ ;  /* 0x0000005309907210 */ /* 0x004fe40007f5e0ff */
[----:B------:R1:W-:Y:S01]  /*7c30*/  LDGSTS.E [R171+0xcf00], desc[UR16][R142.64], P1 ;  /* 0x0cf000008eab7fae */ /* 0x0003e20008921850 */
[----:B------:R-:W-:Y:S02]  /*7c40*/  IADD3 R113, P3, R113, R133, RZ ;  /* 0x0000008571717210 */ /* 0x000fe40007f7e0ff */
[----:B------:R-:W-:-:S03]  /*7c50*/  IMAD.X R145, R98, 0x1, R57, P2 ;  /* 0x0000000162917824 */ /* 0x000fc600010e0639 */
[----:B------:R-:W-:Y:S02]  /*7c60*/  IMAD.X R123, R123, 0x1, R132, P3 ;  /* 0x000000017b7b7824 */ /* 0x000fe400018e0684 */
        /* <DEDUP_REMOVED lines=12> */
[----:B-1----:R-:W-:-:S03]  /*7d30*/  IADD3 R142, P2, R9, R131, RZ ;  /* 0x00000083098e7210 */ /* 0x002fc60007f5e0ff */
[--C-:B------:R-:W-:Y:S01]  /*7d40*/  IMAD.X R114, R114, 0x1, R132.reuse, P5 ;  /* 0x0000000172727824 */ /* 0x100fe200028e0684 */
[-C--:B------:R-:W-:Y:S02]  /*7d50*/  IADD3 R131, P4, R131, R133.reuse, RZ ;  /* 0x0000008583837210 */ /* 0x080fe40007f9e0ff */
[-C--:B------:R-:W-:Y:S01]  /*7d60*/  IADD3 R111, P5, R111, R133.reuse, RZ ;  /* 0x000000856f6f7210 */ /* 0x080fe20007fbe0ff */
[----:B------:R-:W-:Y:S01]  /*7d70*/  IMAD.X R143, R74, 0x1, R57, P2 ;  /* 0x000000014a8f7824 */ /* 0x000fe200010e0639 */
[-C--:B------:R-:W-:Y:S01]  /*7d80*/  IADD3 R70, P2, R70, R133.reuse, RZ ;  /* 0x0000008546467210 */ /* 0x080fe20007f5e0ff */
[--C-:B------:R-:W-:Y:S01]  /*7d90*/  IMAD.X R74, R74, 0x1, R132.reuse, P4 ;  /* 0x000000014a4a7824 */ /* 0x100fe200020e0684 */
[-C--:B------:R-:W-:Y:S01]  /*7da0*/  IADD3 R71, P4, R71, R133.reuse, RZ ;  /* 0x0000008547477210 */ /* 0x080fe20007f9e0ff */
[--C-:B------:R-:W-:Y:S01]  /*7db0*/  IMAD.X R126, R126, 0x1, R132.reuse, P5 ;  /* 0x000000017e7e7824 */ /* 0x100fe200028e0684 */
[----:B------:R2:W-:Y:S01]  /*7dc0*/  LDGSTS.E [R171+0xdf00], desc[UR16][R142.64], P1 ;  /* 0x0df000008eab7fae */ /* 0x0005e20008921850 */
[-C--:B------:R-:W-:Y:S01]  /*7dd0*/  IADD3 R72, P1, R72, R133.reuse, RZ ;  /* 0x0000008548487210 */ /* 0x080fe20007f3e0ff */
[--C-:B------:R-:W-:Y:S01]  /*7de0*/  IMAD.X R82, R82, 0x1, R132.reuse, P2 ;  /* 0x0000000152527824 */ /* 0x100fe200010e0684 */
        /* <DEDUP_REMOVED lines=12> */
[----:B------:R-:W-:Y:S01]  /*7eb0*/  PLOP3.LUT P5, PT, PT, PT, UP0, 0x80, 0x0 ;  /* 0x000000000000781c */ /* 0x000fe20003faf008 */
[--C-:B------:R-:W-:Y:S01]  /*7ec0*/  IMAD.X R110, R110, 0x1, R132.reuse, P4 ;  /* 0x000000016e6e7824 */ /* 0x100fe200020e0684 */
[-C--:B------:R-:W-:Y:S01]  /*7ed0*/  IADD3 R103, P2, R103, R133.reuse, RZ ;  /* 0x0000008567677210 */ /* 0x080fe20007f5e0ff */
[--C-:B------:R-:W-:Y:S01]  /*7ee0*/  IMAD.X R108, R108, 0x1, R132.reuse, P1 ;  /* 0x000000016c6c7824 */ /* 0x100fe200008e0684 */
[-C--:B------:R-:W-:Y:S01]  /*7ef0*/  IADD3 R105, P1, R105, R133.reuse, RZ ;  /* 0x0000008569697210 */ /* 0x080fe20007f3e0ff */
[----:B------:R-:W0:Y:S01]  /*7f00*/  LDGDEPBAR ;  /* 0x00000000000079af */ /* 0x000e220000000000 */
[-C--:B------:R-:W-:Y:S01]  /*7f10*/  IADD3 R107, P4, R107, R133.reuse, RZ ;  /* 0x000000856b6b7210 */ /* 0x080fe20007f9e0ff */
[--C-:B------:R-:W-:Y:S01]  /*7f20*/  IMAD.X R118, R118, 0x1, R132.reuse, P2 ;  /* 0x0000000176767824 */ /* 0x100fe200010e0684 */
[-C--:B------:R-:W-:Y:S01]  /*7f30*/  IADD3 R115, P2, R115, R133.reuse, RZ ;  /* 0x0000008573737210 */ /* 0x080fe20007f5e0ff */
[--C-:B------:R-:W-:Y:S01]  /*7f40*/  IMAD.X R120, R120, 0x1, R132.reuse, P1 ;  /* 0x0000000178787824 */ /* 0x100fe200008e0684 */
[-C--:B------:R-:W-:Y:S01]  /*7f50*/  IADD3 R117, P1, R117, R133.reuse, RZ ;  /* 0x0000008575757210 */ /* 0x080fe20007f3e0ff */
[--C-:B------:R-:W-:Y:S01]  /*7f60*/  IMAD.X R122, R122, 0x1, R132.reuse, P4 ;  /* 0x000000017a7a7824 */ /* 0x100fe200020e0684 */
[----:B------:R-:W-:Y:S01]  /*7f70*/  IADD3 R119, P4, R119, R133, RZ ;  /* 0x0000008577777210 */ /* 0x000fe20007f9e0ff */
[----:B------:R-:W-:-:S02]  /*7f80*/  IMAD.X R125, R125, 0x1, R132, P2 ;  /* 0x000000017d7d7824 */ /* 0x000fc400010e0684 */
[--C-:B------:R-:W-:Y:S02]  /*7f90*/  IMAD.X R127, R127, 0x1, R132.reuse, P1 ;  /* 0x000000017f7f7824 */ /* 0x100fe400008e0684 */
[----:B------:R-:W-:Y:S01]  /*7fa0*/  IMAD.X R128, R128, 0x1, R132, P4 ;  /* 0x0000000180807824 */ /* 0x000fe200020e0684 */
[----:B--2---:R-:W-:Y:S07]  /*7fb0*/  @P5 BRA `(.L_x_1) ;  /* 0xffffffe000205947 */ /* 0x004fee000383ffff */
.L_x_0:
[----:B------:R-:W-:Y:S02]  /*7fc0*/  WARPGROUP.DEPBAR.LE gsb0, 0x0 ;  /* 0x00008000000079c5 */ /* 0x000fe40000010000 */
[----:B------:R-:W-:-:S04]  /*7fd0*/  DEPBAR.LE SB0, 0x0 ;  /* 0x000080000000791a */ /* 0x000fc80000000000 */
[----:B------:R-:W-:Y:S01]  /*7fe0*/  LOP3.LUT R3, R170, 0x70, RZ, 0xc0, !PT ;  /* 0x00000070aa037812 */ /* 0x000fe200078ec0ff */
[----:B------:R-:W-:Y:S01]  /*7ff0*/  ULDC UR4, c[0x0][0x244] ;  /* 0x0000910000047ab9 */ /* 0x000fe20000000800 */
[----:B------:R-:W-:Y:S01]  /*8000*/  IADD3 R168, R169, UR7, R168 ;  /* 0x00000007a9a87c10 */ /* 0x000fe2000fffe0a8 */
[----:B------:R-:W-:Y:S01]  /*8010*/  IMAD R232, R232, UR4, RZ ;  /* 0x00000004e8e87c24 */ /* 0x000fe2000f8e02ff */
[----:B------:R-:W-:Y:S01]  /*8020*/  LOP3.LUT R170, R170, 0x7f0, RZ, 0xc0, !PT ;  /* 0x000007f0aaaa7812 */ /* 0x000fe200078ec0ff */
[----:B------:R-:W-:Y:S01]  /*8030*/  BAR.SYNC.DEFER_BLOCKING 0x0 ;  /* 0x0000000000007b1d */ /* 0x000fe20000010000 */
[-C--:B------:R-:W-:Y:S01]  /*8040*/  ISETP.LT.AND P1, PT, R231, R139.reuse, !P0 ;  /* 0x0000008be700720c */ /* 0x080fe20004721270 */
[----:B------:R-:W-:Y:S01]  /*8050*/  IMAD.IADD R168, R3, 0x1, R168 ;  /* 0x0000000103a87824 */ /* 0x000fe200078e02a8 */
[-C--:B------:R-:W-:Y:S02]  /*8060*/  ISETP.LT.AND P4, PT, R230, R139.reuse, !P0 ;  /* 0x0000008be600720c */ /* 0x080fe40004781270 */
[----:B------:R-:W-:Y:S01]  /*8070*/  ISETP.LT.AND P3, PT, R229, R139, !P0 ;  /* 0x0000008be500720c */ /* 0x000fe20004761270 */
[----:B------:R-:W-:Y:S01]  /*8080*/  ULDC UR6, c[0x0][0x248] ;  /* 0x0000920000067ab9 */ /* 0x000fe20000000800 */
[----:B------:R-:W-:Y:S01]  /*8090*/  ULDC.64 UR4, c[0x0][0x220] ;  /* 0x0000880000047ab9 */ /* 0x000fe20000000a00 */
[----:B------:R-:W-:-:S02]  /*80a0*/  IMAD R231, R231, UR6, RZ ;  /* 0x00000006e7e77c24 */ /* 0x000fc4000f8e02ff */
[----:B------:R-:W-:Y:S02]  /*80b0*/  IMAD R230, R230, UR6, RZ ;  /* 0x00000006e6e67c24 */ /* 0x000fe4000f8e02ff */
[----:B------:R-:W-:Y:S02]  /*80c0*/  IMAD R229, R229, UR6, RZ ;  /* 0x00000006e5e57c24 */ /* 0x000fe4000f8e02ff */
[----:B------:R-:W-:Y:S01]  /*80d0*/  IMAD R0, R163, UR6, RZ ;  /* 0x00000006a3007c24 */ /* 0x000fe2000f8e02ff */
[----:B------:R-:W-:Y:S01]  /*80e0*/  STSM.16.M88.4 [R168], R24 ;  /* 0x00000018a8007844 */ /* 0x000fe20000000200 */
[----:B------:R-:W-:Y:S06]  /*80f0*/  BAR.SYNC.DEFER_BLOCKING 0x0 ;  /* 0x0000000000007b1d */ /* 0x000fec0000010000 */
[----:B------:R-:W1:Y:S02]  /*8100*/  LDS.128 R60, [R170+UR7] ;  /* 0x00000007aa3c7984 */ /* 0x000e640008000c00 */
[----:B------:R-:W-:Y:S06]  /*8110*/  BAR.SYNC.DEFER_BLOCKING 0x0 ;  /* 0x0000000000007b1d */ /* 0x000fec0000010000 */
[----:B------:R-:W-:Y:S02]  /*8120*/  STSM.16.M88.4 [R168], R28 ;  /* 0x0000001ca8007844 */ /* 0x000fe40000000200 */
[----:B------:R-:W-:Y:S06]  /*8130*/  BAR.SYNC.DEFER_BLOCKING 0x0 ;  /* 0x0000000000007b1d */ /* 0x000fec0000010000 */
[----:B------:R-:W2:Y:S02]  /*8140*/  LDS.128 R56, [R170+UR7] ;  /* 0x00000007aa387984 */ /* 0x000ea40008000c00 */
[----:B------:R-:W-:Y:S06]  /*8150*/  BAR.SYNC.DEFER_BLOCKING 0x0 ;  /* 0x0000000000007b1d */ /* 0x000fec0000010000 */
[----:B------:R3:W-:Y:S02]  /*8160*/  STSM.16.M88.4 [R168], R32 ;  /* 0x00000020a8007844 */ /* 0x0007e40000000200 */
[----:B------:R-:W-:Y:S01]  /*8170*/  BAR.SYNC.DEFER_BLOCKING 0x0 ;  /* 0x0000000000007b1d */ /* 0x000fe20000010000 */
[----:B---3--:R-:W-:-:S04]  /*8180*/  LEA R33, P2, R232, UR4, 0x2 ;  /* 0x00000004e8217c11 */ /* 0x008fc8000f8410ff */
[----:B------:R-:W-:Y:S02]  /*8190*/  LEA.HI.X.SX32 R35, R232, UR5, 0x2, P2 ;  /* 0x00000005e8237c11 */ /* 0x000fe400090f16ff */
[CC--:B------:R-:W-:Y:S02]  /*81a0*/  LEA R2, P2, R231.reuse, R33.reuse, 0x2 ;  /* 0x00000021e7027211 */ /* 0x0c0fe400078410ff */
[----:B------:R-:W-:Y:S02]  /*81b0*/  LEA R24, P5, R230, R33, 0x2 ;  /* 0x00000021e6187211 */ /* 0x000fe400078a10ff */
[----:B------:R-:W-:Y:S01]  /*81c0*/  LEA.HI.X.SX32 R3, R231, R35, 0x2, P2 ;  /* 0x00000023e7037211 */ /* 0x000fe200010f16ff */
[----:B------:R-:W3:Y:S01]  /*81d0*/  LDS.128 R20, [R170+UR7] ;  /* 0x00000007aa147984 */ /* 0x000ee20008000c00 */
[----:B------:R-:W-:Y:S01]  /*81e0*/  BAR.SYNC.DEFER_BLOCKING 0x0 ;  /* 0x0000000000007b1d */ /* 0x000fe20000010000 */
[C---:B------:R-:W-:Y:S01]  /*81f0*/  ISETP.LT.AND P2, PT, R228.reuse, R139, !P0 ;  /* 0x0000008be400720c */ /* 0x040fe20004741270 */
[----:B------:R-:W-:Y:S01]  /*8200*/  IMAD R228, R228, UR6, RZ ;  /* 0x00000006e4e47c24 */ /* 0x000fe2000f8e02ff */
[----:B------:R-:W-:-:S02]  /*8210*/  LEA.HI.X.SX32 R25, R230, R35, 0x2, P5 ;  /* 0x00000023e6197211 */ /* 0x000fc400028f16ff */
[----:B------:R-:W-:-:S04]  /*8220*/  LEA R26, P5, R229, R33, 0x2 ;  /* 0x00000021e51a7211 */ /* 0x000fc800078a10ff */
[----:B------:R-:W-:Y:S02]  /*8230*/  LEA.HI.X.SX32 R27, R229, R35, 0x2, P5 ;  /* 0x00000023e51b7211 */ /* 0x000fe400028f16ff */
[CC--:B------:R-:W-:Y:S01]  /*8240*/  ISETP.LT.AND P5, PT, R225.reuse, R139.reuse, !P0 ;  /* 0x0000008be100720c */ /* 0x0c0fe200047a1270 */
[----:B------:R-:W-:Y:S01]  /*8250*/  IMAD R225, R225, UR6, RZ ;  /* 0x00000006e1e17c24 */ /* 0x000fe2000f8e02ff */
[----:B------:R-:W-:Y:S01]  /*8260*/  STSM.16.M88.4 [R168], R36 ;  /* 0x00000024a8007844 */ /* 0x000fe20000000200 */
[----:B------:R-:W-:Y:S06]  /*8270*/  BAR.SYNC.DEFER_BLOCKING 0x0 ;  /* 0x0000000000007b1d */ /* 0x000fec0000010000 */
[----:B------:R-:W4:Y:S02]  /*8280*/  LDS.128 R16, [R170+UR7] ;  /* 0x00000007aa107984 */ /* 0x000f240008000c00 */
[----:B------:R-:W-:Y:S06]  /*8290*/  BAR.SYNC.DEFER_BLOCKING 0x0 ;  /* 0x0000000000007b1d */ /* 0x000fec0000010000 */
[----:B------:R-:W-:Y:S02]  /*82a0*/  STSM.16.M88.4 [R168], R40 ;  /* 0x00000028a8007844 */ /* 0x000fe40000000200 */
[----:B------:R-:W-:Y:S06]  /*82b0*/  BAR.SYNC.DEFER_BLOCKING 0x0 ;  /* 0x0000000000007b1d */ /* 0x000fec0000010000 */
[----:B------:R-:W5:Y:S02]  /*82c0*/  LDS.128 R4, [R170+UR7] ;  /* 0x00000007aa047984 */ /* 0x000f640008000c00 */
        /* <DEDUP_REMOVED lines=11> */
[----:B-1----:R1:W-:Y:S01]  /*8380*/  @P1 STG.E desc[UR16][R2.64], R60 ;  /* 0x0000003c02001986 */ /* 0x0023e2000c101910 */
[C---:B------:R-:W-:Y:S01]  /*8390*/  ISETP.LT.AND P1, PT, R227.reuse, R139, !P0 ;  /* 0x0000008be300720c */ /* 0x040fe20004721270 */
[----:B------:R-:W-:-:S02]  /*83a0*/  IMAD R227, R227, UR6, RZ ;  /* 0x00000006e3e37c24 */ /* 0x000fc4000f8e02ff */
[----:B------:R3:W-:Y:S01]  /*83b0*/  @P4 STG.E desc[UR16][R24.64], R61 ;  /* 0x0000003d18004986 */ /* 0x0007e2000c101910 */
[----:B------:R-:W-:-:S03]  /*83c0*/  LEA R28, P4, R228, R33, 0x2 ;  /* 0x00000021e41c7211 */ /* 0x000fc600078810ff */
[----:B------:R4:W-:Y:S01]  /*83d0*/  @P3 STG.E desc[UR16][R26.64], R62 ;  /* 0x0000003e1a003986 */ /* 0x0009e2000c101910 */
[----:B------:R-:W-:Y:S02]  /*83e0*/  LEA.HI.X.SX32 R29, R228, R35, 0x2, P4 ;  /* 0x00000023e41d7211 */ /* 0x000fe400020f16ff */
[C---:B------:R-:W-:Y:S01]  /*83f0*/  ISETP.LT.AND P3, PT, R224.reuse, R139, !P0 ;  /* 0x0000008be000720c */ /* 0x040fe20004761270 */
[----:B------:R-:W-:Y:S01]  /*8400*/  IMAD R224, R224, UR6, RZ ;  /* 0x00000006e0e07c24 */ /* 0x000fe2000f8e02ff */
[-C--:B-1----:R-:W-:Y:S01]  /*8410*/  LEA R2, P6, R227, R33.reuse, 0x2 ;  /* 0x00000021e3027211 */ /* 0x082fe200078c10ff */
[----:B------:R-:W-:Y:S01]  /*8420*/  @P2 STG.E desc[UR16][R28.64], R63 ;  /* 0x0000003f1c002986 */ /* 0x000fe2000c101910 */
[----:B------:R-:W-:Y:S02]  /*8430*/  LEA R30, P4, R225, R33, 0x2 ;  /* 0x00000021e11e7211 */ /* 0x000fe400078810ff */
[----:B------:R-:W-:Y:S01]  /*8440*/  LEA.HI.X.SX32 R3, R227, R35, 0x2, P6 ;  /* 0x00000023e3037211 */ /* 0x000fe200030f16ff */
[----:B------:R-:W1:Y:S01]  /*8450*/  LDS.128 R168, [R170+UR7] ;  /* 0x00000007aaa87984 */ /* 0x000e620008000c00 */
[C---:B------:R-:W-:Y:S01]  /*8460*/  ISETP.LT.AND P2, PT, R223.reuse, R139, !P0 ;  /* 0x0000008bdf00720c */ /* 0x040fe20004741270 */
[----:B------:R-:W-:Y:S01]  /*8470*/  IMAD R223, R223, UR6, RZ ;  /* 0x00000006dfdf7c24 */ /* 0x000fe2000f8e02ff */
[----:B------:R-:W-:Y:S01]  /*8480*/  LEA.HI.X.SX32 R31, R225, R35, 0x2, P4 ;  /* 0x00000023e11f7211 */ /* 0x000fe200020f16ff */
[----:B--2---:R2:W-:Y:S01]  /*8490*/  @P1 STG.E desc[UR16][R2.64], R56 ;  /* 0x0000003802001986 */ /* 0x0045e2000c101910 */
[C---:B------:R-:W-:Y:S01]  /*84a0*/  ISETP.LT.AND P1, PT, R222.reuse, R139, !P0 ;  /* 0x0000008bde00720c */ /* 0x040fe20004721270 */
[----:B------:R-:W-:Y:S01]  /*84b0*/  IMAD R222, R222, UR6, RZ ;  /* 0x00000006dede7c24 */ /* 0x000fe2000f8e02ff */
[-C--:B---3--:R-:W-:Y:S01]  /*84c0*/  LEA R24, P4, R224, R33.reuse, 0x2 ;  /* 0x00000021e0187211 */ /* 0x088fe200078810ff */
[----:B------:R-:W-:Y:S01]  /*84d0*/  @P5 STG.E desc[UR16][R30.64], R57 ;  /* 0x000000391e005986 */ /* 0x000fe2000c101910 */
[----:B----4-:R-:W-:-:S02]  /*84e0*/  LEA R26, P5, R223, R33, 0x2 ;  /* 0x00000021df1a7211 */ /* 0x010fc400078a10ff */
[----:B------:R-:W-:Y:S02]  /*84f0*/  LEA.HI.X.SX32 R25, R224, R35, 0x2, P4 ;  /* 0x00000023e0197211 */ /* 0x000fe400020f16ff */
[C---:B------:R-:W-:Y:S01]  /*8500*/  ISETP.LT.AND P4, PT, R221.reuse, R139, !P0 ;  /* 0x0000008bdd00720c */ /* 0x040fe20004781270 */
[----:B------:R-:W-:Y:S01]  /*8510*/  IMAD R221, R221, UR6, RZ ;  /* 0x00000006dddd7c24 */ /* 0x000fe2000f8e02ff */
[----:B------:R-:W-:Y:S01]  /*8520*/  LEA.HI.X.SX32 R27, R223, R35, 0x2, P5 ;  /* 0x00000023df1b7211 */ /* 0x000fe200028f16ff */
[----:B------:R3:W-:Y:S01]  /*8530*/  @P3 STG.E desc[UR16][R24.64], R58 ;  /* 0x0000003a18003986 */ /* 0x0007e2000c101910 */
[----:B--2---:R-:W-:Y:S02]  /*8540*/  LEA R2, P6, R222, R33, 0x2 ;  /* 0x00000021de027211 */ /* 0x004fe400078c10ff */
[C---:B------:R-:W-:Y:S01]  /*8550*/  ISETP.LT.AND P3, PT, R220.reuse, R139, !P0 ;  /* 0x0000008bdc00720c */ /* 0x040fe20004761270 */
[----:B------:R-:W-:Y:S01]  /*8560*/  IMAD R220, R220, UR6, RZ ;  /* 0x00000006dcdc7c24 */ /* 0x000fe2000f8e02ff */
[----:B------:R-:W-:Y:S01]  /*8570*/  LEA.HI.X.SX32 R3, R222, R35, 0x2, P6 ;  /* 0x00000023de037211 */ /* 0x000fe200030f16ff */
[----:B------:R2:W-:Y:S01]  /*8580*/  @P2 STG.E desc[UR16][R26.64], R59 ;  /* 0x0000003b1a002986 */ /* 0x0005e2000c101910 */
[----:B------:R-:W-:-:S02]  /*8590*/  LEA R28, P5, R221, R33, 0x2 ;  /* 0x00000021dd1c7211 */ /* 0x000fc400078a10ff */
[----:B------:R-:W-:Y:S01]  /*85a0*/  ISETP.LT.AND P2, PT, R219, R139, !P0 ;  /* 0x0000008bdb00720c */ /* 0x000fe20004741270 */
[----:B------:R4:W-:Y:S01]  /*85b0*/  @P1 STG.E desc[UR16][R2.64], R20 ;  /* 0x0000001402001986 */ /* 0x0009e2000c101910 */
[----:B------:R-:W-:Y:S01]  /*85c0*/  LEA.HI.X.SX32 R29, R221, R35, 0x2, P5 ;  /* 0x00000023dd1d7211 */ /* 0x000fe200028f16ff */
[----:B------:R-:W-:Y:S01]  /*85d0*/  IMAD R219, R219, UR6, RZ ;  /* 0x00000006dbdb7c24 */ /* 0x000fe2000f8e02ff */
[C---:B------:R-:W-:Y:S01]  /*85e0*/  ISETP.LT.AND P1, PT, R217.reuse, R139, !P0 ;  /* 0x0000008bd900720c */ /* 0x040fe20004721270 */
[----:B------:R-:W-:Y:S01]  /*85f0*/  IMAD R217, R217, UR6, RZ ;  /* 0x00000006d9d97c24 */ /* 0x000fe2000f8e02ff */
[CC--:B---3--:R-:W-:Y:S01]  /*8600*/  LEA R24, P6, R220.reuse, R33.reuse, 0x2 ;  /* 0x00000021dc187211 */ /* 0x0c8fe200078c10ff */
[----:B------:R-:W-:Y:S01]  /*8610*/  @P4 STG.E desc[UR16][R28.64], R21 ;  /* 0x000000151c004986 */ /* 0x000fe2000c101910 */
[----:B--2---:R-:W-:Y:S02]  /*8620*/  LEA R26, P4, R219, R33, 0x2 ;  /* 0x00000021db1a7211 */ /* 0x004fe400078810ff */
[----:B------:R-:W-:-:S02]  /*8630*/  LEA.HI.X.SX32 R25, R220, R35, 0x2, P6 ;  /* 0x00000023dc197211 */ /* 0x000fc400030f16ff */
[C---:B------:R-:W-:Y:S01]  /*8640*/  ISETP.LT.AND P6, PT, R216.reuse, R139, !P0 ;  /* 0x0000008bd800720c */ /* 0x040fe200047c1270 */
[----:B------:R-:W-:Y:S01]  /*8650*/  IMAD R216, R216, UR6, RZ ;  /* 0x00000006d8d87c24 */ /* 0x000fe2000f8e02ff */
[----:B----4-:R-:W-:Y:S01]  /*8660*/  LEA R2, P5, R217, R33, 0x2 ;  /* 0x00000021d9027211 */ /* 0x010fe200078a10ff */
[----:B------:R2:W-:Y:S01]  /*8670*/  @P3 STG.E desc[UR16][R24.64], R22 ;  /* 0x0000001618003986 */ /* 0x0005e2000c101910 */
[-C--:B------:R-:W-:Y:S02]  /*8680*/  LEA.HI.X.SX32 R27, R219, R35.reuse, 0x2, P4 ;  /* 0x00000023db1b7211 */ /* 0x080fe400020f16ff */
[----:B------:R-:W-:Y:S02]  /*8690*/  LEA.HI.X.SX32 R3, R217, R35, 0x2, P5 ;  /* 0x00000023d9037211 */ /* 0x000fe400028f16ff */
[C---:B------:R-:W-:Y:S01]  /*86a0*/  ISETP.LT.AND P3, PT, R215.reuse, R139, !P0 ;  /* 0x0000008bd700720c */ /* 0x040fe20004761270 */
[----:B------:R-:W-:Y:S01]  /*86b0*/  IMAD R215, R215, UR6, RZ ;  /* 0x00000006d7d77c24 */ /* 0x000fe2000f8e02ff */
[----:B------:R-:W-:Y:S01]  /*86c0*/  LEA R30, P4, R216, R33, 0x2 ;  /* 0x00000021d81e7211 */ /* 0x000fe200078810ff */
[----:B------:R3:W-:Y:S01]  /*86d0*/  @P2 STG.E desc[UR16][R26.64], R23 ;  /* 0x000000171a002986 */ /* 0x0007e2000c101910 */
[C---:B------:R-:W-:Y:S01]  /*86e0*/  ISETP.LT.AND P2, PT, R214.reuse, R139, !P0 ;  /* 0x0000008bd600720c */ /* 0x040fe20004741270 */
[----:B------:R-:W-:Y:S01]  /*86f0*/  IMAD R214, R214, UR6, RZ ;  /* 0x00000006d6d67c24 */ /* 0x000fe2000f8e02ff */
[----:B------:R-:W-:Y:S01]  /*8700*/  LEA.HI.X.SX32 R31, R216, R35, 0x2, P4 ;  /* 0x00000023d81f7211 */ /* 0x000fe200020f16ff */
[----:B------:R4:W-:Y:S01]  /*8710*/  @P1 STG.E desc[UR16][R2.64], R16 ;  /* 0x0000001002001986 */ /* 0x0009e2000c101910 */
[C---:B------:R-:W-:Y:S01]  /*8720*/  ISETP.LT.AND P1, PT, R213.reuse, R139, !P0 ;  /* 0x0000008bd500720c */ /* 0x040fe20004721270 */
[----:B------:R-:W-:Y:S01]  /*8730*/  IMAD R213, R213, UR6, RZ ;  /* 0x00000006d5d57c24 */ /* 0x000fe2000f8e02ff */
[-C--:B------:R-:W-:Y:S01]  /*8740*/  LEA R20, P4, R215, R33.reuse, 0x2 ;  /* 0x00000021d7147211 */ /* 0x080fe200078810ff */
[----:B------:R-:W-:Y:S01]  /*8750*/  @P6 STG.E desc[UR16][R30.64], R17 ;  /* 0x000000111e006986 */ /* 0x000fe2000c101910 */
[----:B--2---:R-:W-:-:S02]  /*8760*/  LEA R22, P6, R214, R33, 0x2 ;  /* 0x00000021d6167211 */ /* 0x004fc400078c10ff */
[----:B------:R-:W-:Y:S02]  /*8770*/  LEA.HI.X.SX32 R21, R215, R35, 0x2, P4 ;  /* 0x00000023d7157211 */ /* 0x000fe400020f16ff */
[C---:B------:R-:W-:Y:S01]  /*8780*/  ISETP.LT.AND P4, PT, R212.reuse, R139, !P0 ;  /* 0x0000008bd400720c */ /* 0x040fe20004781270 */
[----:B------:R-:W-:Y:S01]  /*8790*/  IMAD R212, R212, UR6, RZ ;  /* 0x00000006d4d47c24 */ /* 0x000fe2000f8e02ff */
[----:B---3--:R-:W-:Y:S01]  /*87a0*/  LEA.HI.X.SX32 R23, R214, R35, 0x2, P6 ;  /* 0x00000023d6177211 */ /* 0x008fe200030f16ff */
[----:B------:R2:W-:Y:S01]  /*87b0*/  @P3 STG.E desc[UR16][R20.64], R18 ;  /* 0x0000001214003986 */ /* 0x0005e2000c101910 */
[----:B----4-:R-:W-:Y:S02]  /*87c0*/  LEA R2, P5, R213, R33, 0x2 ;  /* 0x00000021d5027211 */ /* 0x010fe400078a10ff */
[C---:B------:R-:W-:Y:S01]  /*87d0*/  ISETP.LT.AND P3, PT, R211.reuse, R139, !P0 ;  /* 0x0000008bd300720c */ /* 0x040fe20004761270 */
[----:B------:R-:W-:Y:S01]  /*87e0*/  IMAD R211, R211, UR6, RZ ;  /* 0x00000006d3d37c24 */ /* 0x000fe2000f8e02ff */
[----:B------:R-:W-:Y:S01]  /*87f0*/  LEA.HI.X.SX32 R3, R213, R35, 0x2, P5 ;  /* 0x00000023d5037211 */ /* 0x000fe200028f16ff */
[----:B------:R-:W-:Y:S01]  /*8800*/  @P2 STG.E desc[UR16][R22.64], R19 ;  /* 0x0000001316002986 */ /* 0x000fe2000c101910 */
[----:B------:R-:W-:-:S02]  /*8810*/  LEA R24, P5, R212, R33, 0x2 ;  /* 0x00000021d4187211 */ /* 0x000fc400078a10ff */
[----:B------:R-:W-:Y:S01]  /*8820*/  ISETP.LT.AND P2, PT, R202, R139, !P0 ;  /* 0x0000008bca00720c */ /* 0x000fe20004741270 */
[----:B-----5:R3:W-:Y:S01]  /*8830*/  @P1 STG.E desc[UR16][R2.64], R4 ;  /* 0x0000000402001986 */ /* 0x0207e2000c101910 */
[----:B------:R-:W-:Y:S01]  /*8840*/  LEA.HI.X.SX32 R25, R212, R35, 0x2, P5 ;  /* 0x00000023d4197211 */ /* 0x000fe200028f16ff */
[----:B------:R-:W-:Y:S01]  /*8850*/  IMAD R202, R202, UR6, RZ ;  /* 0x00000006caca7c24 */ /* 0x000fe2000f8e02ff */
[C---:B------:R-:W-:Y:S01]  /*8860*/  ISETP.LT.AND P1, PT, R201.reuse, R139, !P0 ;  /* 0x0000008bc900720c */ /* 0x040fe20004721270 */
[----:B------:R-:W-:Y:S01]  /*8870*/  IMAD R201, R201, UR6, RZ ;  /* 0x00000006c9c97c24 */ /* 0x000fe2000f8e02ff */
[CC--:B------:R-:W-:Y:S01]  /*8880*/  LEA R16, P5, R211.reuse, R33.reuse, 0x2 ;  /* 0x00000021d3107211 */ /* 0x0c0fe200078a10ff */
[----:B------:R-:W-:Y:S01]  /*8890*/  @P4 STG.E desc[UR16][R24.64], R5 ;  /* 0x0000000518004986 */ /* 0x000fe2000c101910 */
[----:B--2---:R-:W-:Y:S02]  /*88a0*/  LEA R18, P6, R202, R33, 0x2 ;  /* 0x00000021ca127211 */ /* 0x004fe400078c10ff */
[----:B------:R-:W-:-:S02]  /*88b0*/  LEA.HI.X.SX32 R17, R211, R35, 0x2, P5 ;  /* 0x00000023d3117211 */ /* 0x000fc400028f16ff */
[C---:B------:R-:W-:Y:S01]  /*88c0*/  ISETP.LT.AND P5, PT, R200.reuse, R139, !P0 ;  /* 0x0000008bc800720c */ /* 0x040fe200047a1270 */
[----:B------:R-:W-:Y:S01]  /*88d0*/  IMAD R200, R200, UR6, RZ ;  /* 0x00000006c8c87c24 */ /* 0x000fe2000f8e02ff */
[C---:B---3--:R-:W-:Y:S01]  /*88e0*/  LEA R2, P4, R201.reuse, R33, 0x2 ;  /* 0x00000021c9027211 */ /* 0x048fe200078810ff */
[----:B------:R-:W-:Y:S01]  /*88f0*/  @P3 STG.E desc[UR16][R16.64], R6 ;  /* 0x0000000610003986 */ /* 0x000fe2000c101910 */
[-C--:B------:R-:W-:Y:S02]  /*8900*/  LEA.HI.X.SX32 R19, R202, R35.reuse, 0x2, P6 ;  /* 0x00000023ca137211 */ /* 0x080fe400030f16ff */
[----:B------:R-:W-:Y:S02]  /*8910*/  LEA.HI.X.SX32 R3, R201, R35, 0x2, P4 ;  /* 0x00000023c9037211 */ /* 0x000fe400020f16ff */
[----:B------:R-:W-:Y:S01]  /*8920*/  LEA R20, P4, R200, R33, 0x2 ;  /* 0x00000021c8147211 */ /* 0x000fe200078810ff */
[----:B------:R2:W-:Y:S01]  /*8930*/  @P2 STG.E desc[UR16][R18.64], R7 ;  /* 0x0000000712002986 */ /* 0x0005e2000c101910 */
[CC--:B------:R-:W-:Y:S01]  /*8940*/  ISETP.LT.AND P3, PT, R166.reuse, R139.reuse, !P0 ;  /* 0x0000008ba600720c */ /* 0x0c0fe20004761270 */
[----:B------:R-:W-:Y:S01]  /*8950*/  IMAD R166, R166, UR6, RZ ;  /* 0x00000006a6a67c24 */ /* 0x000fe2000f8e02ff */
[C---:B------:R-:W-:Y:S01]  /*8960*/  ISETP.LT.AND P2, PT, R165.reuse, R139, !P0 ;  /* 0x0000008ba500720c */ /* 0x040fe20004741270 */
[----:B------:R-:W-:Y:S01]  /*8970*/  IMAD R165, R165, UR6, RZ ;  /* 0x00000006a5a57c24 */ /* 0x000fe2000f8e02ff */
[----:B------:R-:W-:Y:S01]  /*8980*/  LEA.HI.X.SX32 R21, R200, R35, 0x2, P4 ;  /* 0x00000023c8157211 */ /* 0x000fe200020f16ff */
[----:B------:R3:W-:Y:S01]  /*8990*/  @P1 STG.E desc[UR16][R2.64], R8 ;  /* 0x0000000802001986 */ /* 0x0007e2000c101910 */
[C---:B------:R-:W-:Y:S01]  /*89a0*/  ISETP.LT.AND P1, PT, R164.reuse, R139, !P0 ;  /* 0x0000008ba400720c */ /* 0x040fe20004721270 */
[----:B------:R-:W-:Y:S01]  /*89b0*/  IMAD R164, R164, UR6, RZ ;  /* 0x00000006a4a47c24 */ /* 0x000fe2000f8e02ff */
[----:B------:R-:W-:Y:S01]  /*89c0*/  LEA R4, P4, R166, R33, 0x2 ;  /* 0x00000021a6047211 */ /* 0x000fe200078810ff */
[----:B------:R-:W-:Y:S01]  /*89d0*/  @P5 STG.E desc[UR16][R20.64], R9 ;  /* 0x0000000914005986 */ /* 0x000fe2000c101910 */
[----:B--2---:R-:W-:-:S02]  /*89e0*/  IMAD R18, R158, UR6, RZ ;  /* 0x000000069e127c24 */ /* 0x004fc4000f8e02ff */
[----:B------:R-:W-:Y:S01]  /*89f0*/  LEA.HI.X.SX32 R5, R166, R35, 0x2, P4 ;  /* 0x00000023a6057211 */ /* 0x000fe200020f16ff */
[----:B------:R-:W-:Y:S01]  /*8a00*/  IMAD R19, R157, UR6, RZ ;  /* 0x000000069d137c24 */ /* 0x000fe2000f8e02ff */
[----:B------:R-:W-:Y:S02]  /*8a10*/  ISETP.LT.AND P4, PT, R163, R139, !P0 ;  /* 0x0000008ba300720c */ /* 0x000fe40004781270 */
[CC--:B------:R-:W-:Y:S01]  /*8a20*/  LEA R6, P6, R164.reuse, R33.reuse, 0x2 ;  /* 0x00000021a4067211 */ /* 0x0c0fe200078c10ff */
[----:B------:R-:W-:Y:S01]  /*8a30*/  @P3 STG.E desc[UR16][R4.64], R10 ;  /* 0x0000000a04003986 */ /* 0x000fe2000c101910 */
[C---:B---3--:R-:W-:Y:S02]  /*8a40*/  LEA R2, P5, R165.reuse, R33, 0x2 ;  /* 0x00000021a5027211 */ /* 0x048fe400078a10ff */
[-C--:B------:R-:W-:Y:S02]  /*8a50*/  LEA.HI.X.SX32 R7, R164, R35.reuse, 0x2, P6 ;  /* 0x00000023a4077211 */ /* 0x080fe400030f16ff */
[----:B------:R-:W-:-:S02]  /*8a60*/  LEA.HI.X.SX32 R3, R165, R35, 0x2, P5 ;  /* 0x00000023a5037211 */ /* 0x000fc400028f16ff */
[----:B------:R-:W-:Y:S02]  /*8a70*/  LEA R16, P5, R0, R33, 0x2 ;  /* 0x0000002100107211 */ /* 0x000fe400078a10ff */
[----:B------:R-:W-:Y:S01]  /*8a80*/  ISETP.LT.AND P3, PT, R160, R139, !P0 ;  /* 0x0000008ba000720c */ /* 0x000fe20004761270 */
[----:B------:R2:W-:Y:S01]  /*8a90*/  @P2 STG.E desc[UR16][R2.64], R11 ;  /* 0x0000000b02002986 */ /* 0x0005e2000c101910 */
[----:B------:R-:W-:Y:S01]  /*8aa0*/  LEA.HI.X.SX32 R17, R0, R35, 0x2, P5 ;  /* 0x0000002300117211 */ /* 0x000fe200028f16ff */
[----:B------:R-:W-:Y:S01]  /*8ab0*/  IMAD R160, R160, UR6, RZ ;  /* 0x00000006a0a07c24 */ /* 0x000fe2000f8e02ff */
[C---:B------:R-:W-:Y:S01]  /*8ac0*/  ISETP.LT.AND P5, PT, R162.reuse, R139, !P0 ;  /* 0x0000008ba200720c */ /* 0x040fe200047a1270 */
[----:B------:R-:W-:Y:S01]  /*8ad0*/  IMAD R162, R162, UR6, RZ ;  /* 0x00000006a2a27c24 */ /* 0x000fe2000f8e02ff */
[----:B------:R3:W-:Y:S01]  /*8ae0*/  @P1 STG.E desc[UR16][R6.64], R12 ;  /* 0x0000000c06001986 */ /* 0x0007e2000c101910 */
[----:B------:R-:W-:-:S03]  /*8af0*/  IMAD R0, R159, UR6, RZ ;  /* 0x000000069f007c24 */ /* 0x000fc6000f8e02ff */
[----:B------:R4:W-:Y:S01]  /*8b00*/  @P4 STG.E desc[UR16][R16.64], R13 ;  /* 0x0000000d10004986 */ /* 0x0009e2000c101910 */
[C---:B------:R-:W-:Y:S01]  /*8b10*/  ISETP.LT.AND P4, PT, R161.reuse, R139, !P0 ;  /* 0x0000008ba100720c */ /* 0x040fe20004781270 */
[----:B------:R-:W-:Y:S01]  /*8b20*/  IMAD R161, R161, UR6, RZ ;  /* 0x00000006a1a17c24 */ /* 0x000fe2000f8e02ff */
[----:B--2---:R-:W-:-:S04]  /*8b30*/  LEA R2, P1, R162, R33, 0x2 ;  /* 0x00000021a2027211 */ /* 0x004fc800078210ff */
[----:B------:R-:W-:Y:S02]  /*8b40*/  LEA.HI.X.SX32 R3, R162, R35, 0x2, P1 ;  /* 0x00000023a2037211 */ /* 0x000fe400008f16ff */
[-C--:B---3--:R-:W-:Y:S02]  /*8b50*/  LEA R6, P2, R160, R33.reuse, 0x2 ;  /* 0x00000021a0067211 */ /* 0x088fe400078410ff */
[----:B------:R-:W-:Y:S01]  /*8b60*/  LEA R8, P1, R0, R33, 0x2 ;  /* 0x0000002100087211 */ /* 0x000fe200078210ff */
[----:B------:R2:W-:Y:S01]  /*8b70*/  @P5 STG.E desc[UR16][R2.64], R14 ;  /* 0x0000000e02005986 */ /* 0x0005e2000c101910 */
[----:B------:R-:W-:Y:S02]  /*8b80*/  LEA.HI.X.SX32 R7, R160, R35, 0x2, P2 ;  /* 0x00000023a0077211 */ /* 0x000fe400010f16ff */
[----:B------:R-:W-:Y:S02]  /*8b90*/  LEA R4, P6, R161, R33, 0x2 ;  /* 0x00000021a1047211 */ /* 0x000fe400078c10ff */
[----:B------:R-:W-:-:S02]  /*8ba0*/  ISETP.LT.AND P2, PT, R159, R139, !P0 ;  /* 0x0000008b9f00720c */ /* 0x000fc40004741270 */
[----:B------:R-:W-:Y:S02]  /*8bb0*/  LEA.HI.X.SX32 R9, R0, R35, 0x2, P1 ;  /* 0x0000002300097211 */ /* 0x000fe400008f16ff */
[-C--:B------:R-:W-:Y:S02]  /*8bc0*/  ISETP.LT.AND P1, PT, R158, R139.reuse, !P0 ;  /* 0x0000008b9e00720c */ /* 0x080fe40004721270 */
[----:B------:R-:W-:Y:S02]  /*8bd0*/  ISETP.LT.AND P0, PT, R157, R139, !P0 ;  /* 0x0000008b9d00720c */ /* 0x000fe40004701270 */
[----:B------:R-:W-:Y:S02]  /*8be0*/  LEA.HI.X.SX32 R5, R161, R35, 0x2, P6 ;  /* 0x00000023a1057211 */ /* 0x000fe400030f16ff */
[----:B------:R-:W-:-:S03]  /*8bf0*/  LEA R10, P6, R18, R33, 0x2 ;  /* 0x00000021120a7211 */ /* 0x000fc600078c10ff */
[----:B------:R2:W-:Y:S01]  /*8c00*/  @P4 STG.E desc[UR16][R4.64], R15 ;  /* 0x0000000f04004986 */ /* 0x0005e2000c101910 */
[----:B------:R-:W-:Y:S02]  /*8c10*/  LEA.HI.X.SX32 R11, R18, R35, 0x2, P6 ;  /* 0x00000023120b7211 */ /* 0x000fe400030f16ff */
[C---:B------:R-:W-:Y:S01]  /*8c20*/  LEA R12, P6, R19.reuse, R33, 0x2 ;  /* 0x00000021130c7211 */ /* 0x040fe200078c10ff */
[----:B-1----:R2:W-:Y:S03]  /*8c30*/  @P3 STG.E desc[UR16][R6.64], R168 ;  /* 0x000000a806003986 */ /* 0x0025e6000c101910 */
[----:B----4-:R-:W-:Y:S01]  /*8c40*/  LEA.HI.X.SX32 R13, R19, R35, 0x2, P6 ;  /* 0x00000023130d7211 */ /* 0x010fe200030f16ff */
[----:B------:R2:W-:Y:S04]  /*8c50*/  @P2 STG.E desc[UR16][R8.64], R169 ;  /* 0x000000a908002986 */ /* 0x0005e8000c101910 */
[----:B------:R2:W-:Y:S01]  /*8c60*/  @P1 STG.E desc[UR16][R10.64], R170 ;  /* 0x000000aa0a001986 */ /* 0x0005e2000c101910 */
[----:B------:R-:W-:Y:S05]  /*8c70*/  @!P0 EXIT ;  /* 0x000000000000894d */ /* 0x000fea0003800000 */
[----:B------:R-:W-:Y:S01]  /*8c80*/  STG.E desc[UR16][R12.64], R171 ;  /* 0x000000ab0c007986 */ /* 0x000fe2000c101910 */
[----:B------:R-:W-:Y:S05]  /*8c90*/  EXIT ;  /* 0x000000000000794d */ /* 0x000fea0003800000 */
.L_x_2:
[----:B------:R-:W-:-:S00]  /*8ca0*/  BRA `(.L_x_2) ;  /* 0xfffffffc00fc7947 */ /* 0x000fc0000383ffff */
[----:B------:R-:W-:-:S00]  /*8cb0*/  NOP ;  /* 0x0000000000007918 */ /* 0x000fc00000000000 */
        /* <DEDUP_REMOVED lines=12> */
.L_x_3:


//--------------------- .nv.shared.matmul_kernel  --------------------------
	.section	.nv.shared.matmul_kernel,"aw",@nobits
	.sectionflags	@""
	.align	16
	.zero		1024


//--------------------- .nv.shared.reserved.0     --------------------------
	.section	.nv.shared.reserved.0,"aw",@nobits
	.weak		__nv_reservedSMEM_offset_0_alias
	.size		__nv_reservedSMEM_offset_0_alias, 0, 0
	.other		__nv_reservedSMEM_offset_0_alias,@"STO_CUDA_RESERVED_SHARED STV_DEFAULT"
__nv_reservedSMEM_offset_0_alias:
	.zero		0


//--------------------- .nv.constant0.matmul_kernel --------------------------
	.section	.nv.constant0.matmul_kernel,"a",@progbits
	.sectionflags	@""
	.align	4
.nv.constant0.matmul_kernel:
	.zero		608


//--------------------- SYMBOLS --------------------------

	.type		.nv.reservedSmem.offset0,@object
	.size		.nv.reservedSmem.offset0,0x4
